// auto-generated by cutlass_sweep.sparse_gemm — config: {"arch": "sm_90", "cluster_m": 1, "cluster_n": 1, "dtype": "e4m3", "tile_k": 64, "tile_m": 256, "tile_n": 64}
#include "cutlass/cutlass.h"
#include "cutlass/gemm/collective/collective_builder.hpp"
#include "cutlass/gemm/device/gemm_universal_adapter.h"
#include "cutlass/gemm/kernel/gemm_universal.hpp"
#include "cutlass/epilogue/collective/collective_builder.hpp"

using Elem = cutlass::float_e4m3_t;
using Acc  = float;
using TileShape    = cute::Shape<cute::_256, cute::_64, cute::_64>;
using ClusterShape = cute::Shape<cute::_1, cute::_1, cute::_1>;

using CollectiveEpilogue = typename cutlass::epilogue::collective::CollectiveBuilder<
    cutlass::arch::Sm90, cutlass::arch::OpClassSparseTensorOp,
    TileShape, ClusterShape,
    cutlass::epilogue::collective::EpilogueTileAuto,
    Acc, Acc,
    Acc, cutlass::layout::ColumnMajor, 128 / cutlass::sizeof_bits<Acc>::value,
    Acc, cutlass::layout::ColumnMajor, 128 / cutlass::sizeof_bits<Acc>::value,
    cutlass::epilogue::collective::EpilogueScheduleAuto
  >::CollectiveOp;

using CollectiveMainloop = typename cutlass::gemm::collective::CollectiveBuilder<
    cutlass::arch::Sm90, cutlass::arch::OpClassSparseTensorOp,
    Elem, cutlass::layout::RowMajor, 128 / cutlass::sizeof_bits<Elem>::value,
    Elem, cutlass::layout::ColumnMajor, 128 / cutlass::sizeof_bits<Elem>::value,
    Acc,
    TileShape, ClusterShape,
    cutlass::gemm::collective::StageCountAutoCarveout<static_cast<int>(sizeof(typename CollectiveEpilogue::SharedStorage))>,
    cutlass::gemm::collective::KernelScheduleAuto
  >::CollectiveOp;

using GemmKernel = cutlass::gemm::kernel::GemmUniversal<
    cute::Shape<int,int,int,int>,
    CollectiveMainloop,
    CollectiveEpilogue
>;
using Gemm = cutlass::gemm::device::GemmUniversalAdapter<GemmKernel>;

auto* _anchor = &cutlass::device_kernel<GemmKernel>;


// ===== COMPILED SASS (sm_90a) =====

	.target	sm_90a

	.elftype	@"ET_EXEC"


//--------------------- .note.nv.tkinfo           --------------------------
	.section	.note.nv.tkinfo,"",@"SHT_NOTE"
	.sectionflags	@"SHF_NOTE_NV_TKINFO"
	.tkinfo
        /*0018*/ 	.word	0x00000002
        /*0030*/ 	.string	""
        /*0030*/ 	.string	"ptxas"
        /*0030*/ 	.string	"Cuda compilation tools, release 13.0, V13.0.88"
        /*0030*/ 	.string	"Build cuda_13.0.r13.0/compiler.36424714_0"
        /*0030*/ 	.string	"-arch sm_90a -m 64 "



//--------------------- .note.nv.cuinfo           --------------------------
	.section	.note.nv.cuinfo,"",@"SHT_NOTE"
	.sectionflags	@"SHF_NOTE_NV_CUINFO"
        /*0018*/ 	.short	0x0002
        /*001a*/ 	.short	0x005a
        /*001c*/ 	.short	0x0082
	.zero		2


//--------------------- .nv.info                  --------------------------
	.section	.nv.info,"",@"SHT_CUDA_INFO"
	.align	4


	//----- nvinfo : EIATTR_REGCOUNT
	.align		4
        /*0000*/ 	.byte	0x04, 0x2f
        /*0002*/ 	.short	(.L_12 - .L_11)
	.align		4
.L_11:
        /*0004*/ 	.word	index@(_ZN7cutlass13device_kernelINS_4gemm6kernel13GemmUniversalIN4cute5tupleIJiiiiEEENS1_10collective13CollectiveMmaINS1_43MainloopSm90TmaGmmaWarpSpecializedSparseFP8ILi16ENS5_IJNS4_1CILi1EEESB_SB_EEENS1_35KernelTmaWarpSpecializedCooperativeEEENS5_IJNSA_ILi256EEENSA_ILi64EEESG_EEENS_12float_e4m3_tENS5_IJNS4_6LayoutINS5_IJiNS5_IJNSA_ILi2EEEiEEEiEEENS5_IJlNS5_IJSB_SK_EEElEEEEENSJ_INS5_IJNS5_IJSG_iEEESQ_iEEENS5_IJNS5_IJSG_NSA_ILi4096EEEEEENS5_IJSB_lEEElEEEEEEEESI_NS5_IJlSB_lEEENS4_8TiledMMAINS4_8MMA_AtomIJNS4_4SM904GMMA6SPARSE31GMMA_64x64x64_F32E4M3E4M3_SS_TNILNS12_7ScaleInE1ELS15_1ELNS12_9SparseSelE0EEEEEENSJ_INS5_IJSK_SB_SB_EEENS5_IJSB_NSA_ILi0EEES1A_EEEEENS5_IJNS4_10UnderscoreES1D_S1D_EEEEENS4_13SM90_TMA_LOADENS4_14ComposedLayoutINS4_7SwizzleILi1ELi4ELi3EEENS4_25smem_sparse_ptr_flag_bitsILi2ELi8EEENSJ_INS5_IJNS5_IJSB_NSA_ILi8EEEEEENS5_IJSK_NSA_ILi32EEEEEEEEENS5_IJNS5_IJS1A_SG_EEESN_EEEEEEEvNS4_8identityES1G_NS1H_INS1I_ILi2ELi4ELi3EEENS4_18smem_ptr_flag_bitsILi8EEENSJ_INS5_IJS1M_SG_EEENS5_IJSG_SB_EEEEEEEvS1V_EENS_8epilogue10collective6detail29Sm90TmaWarpSpecializedAdapterINS25_15DefaultEpilogueIfNS5_IJSB_llEEES29_NS24_6thread17LinearCombinationIfLi1EffLNS2A_9ScaleType4KindE0ELNS_15FloatRoundStyleE2EfEENS1_15EpilogueDefaultEEEEEvvEEEEvNT_6ParamsE)
        /*0008*/ 	.word	0x000000a8


	//----- nvinfo : EIATTR_FRAME_SIZE
	.align		4
.L_12:
        /*000c*/ 	.byte	0x04, 0x11
        /*000e*/ 	.short	(.L_14 - .L_13)
	.align		4
.L_13:
        /*0010*/ 	.word	index@(_ZN7cutlass13device_kernelINS_4gemm6kernel13GemmUniversalIN4cute5tupleIJiiiiEEENS1_10collective13CollectiveMmaINS1_43MainloopSm90TmaGmmaWarpSpecializedSparseFP8ILi16ENS5_IJNS4_1CILi1EEESB_SB_EEENS1_35KernelTmaWarpSpecializedCooperativeEEENS5_IJNSA_ILi256EEENSA_ILi64EEESG_EEENS_12float_e4m3_tENS5_IJNS4_6LayoutINS5_IJiNS5_IJNSA_ILi2EEEiEEEiEEENS5_IJlNS5_IJSB_SK_EEElEEEEENSJ_INS5_IJNS5_IJSG_iEEESQ_iEEENS5_IJNS5_IJSG_NSA_ILi4096EEEEEENS5_IJSB_lEEElEEEEEEEESI_NS5_IJlSB_lEEENS4_8TiledMMAINS4_8MMA_AtomIJNS4_4SM904GMMA6SPARSE31GMMA_64x64x64_F32E4M3E4M3_SS_TNILNS12_7ScaleInE1ELS15_1ELNS12_9SparseSelE0EEEEEENSJ_INS5_IJSK_SB_SB_EEENS5_IJSB_NSA_ILi0EEES1A_EEEEENS5_IJNS4_10UnderscoreES1D_S1D_EEEEENS4_13SM90_TMA_LOADENS4_14ComposedLayoutINS4_7SwizzleILi1ELi4ELi3EEENS4_25smem_sparse_ptr_flag_bitsILi2ELi8EEENSJ_INS5_IJNS5_IJSB_NSA_ILi8EEEEEENS5_IJSK_NSA_ILi32EEEEEEEEENS5_IJNS5_IJS1A_SG_EEESN_EEEEEEEvNS4_8identityES1G_NS1H_INS1I_ILi2ELi4ELi3EEENS4_18smem_ptr_flag_bitsILi8EEENSJ_INS5_IJS1M_SG_EEENS5_IJSG_SB_EEEEEEEvS1V_EENS_8epilogue10collective6detail29Sm90TmaWarpSpecializedAdapterINS25_15DefaultEpilogueIfNS5_IJSB_llEEES29_NS24_6thread17LinearCombinationIfLi1EffLNS2A_9ScaleType4KindE0ELNS_15FloatRoundStyleE2EfEENS1_15EpilogueDefaultEEEEEvvEEEEvNT_6ParamsE)
        /*0014*/ 	.word	0x00000000


	//----- nvinfo : EIATTR_MIN_STACK_SIZE
	.align		4
.L_14:
        /*0018*/ 	.byte	0x04, 0x12
        /*001a*/ 	.short	(.L_16 - .L_15)
	.align		4
.L_15:
        /*001c*/ 	.word	index@(_ZN7cutlass13device_kernelINS_4gemm6kernel13GemmUniversalIN4cute5tupleIJiiiiEEENS1_10collective13CollectiveMmaINS1_43MainloopSm90TmaGmmaWarpSpecializedSparseFP8ILi16ENS5_IJNS4_1CILi1EEESB_SB_EEENS1_35KernelTmaWarpSpecializedCooperativeEEENS5_IJNSA_ILi256EEENSA_ILi64EEESG_EEENS_12float_e4m3_tENS5_IJNS4_6LayoutINS5_IJiNS5_IJNSA_ILi2EEEiEEEiEEENS5_IJlNS5_IJSB_SK_EEElEEEEENSJ_INS5_IJNS5_IJSG_iEEESQ_iEEENS5_IJNS5_IJSG_NSA_ILi4096EEEEEENS5_IJSB_lEEElEEEEEEEESI_NS5_IJlSB_lEEENS4_8TiledMMAINS4_8MMA_AtomIJNS4_4SM904GMMA6SPARSE31GMMA_64x64x64_F32E4M3E4M3_SS_TNILNS12_7ScaleInE1ELS15_1ELNS12_9SparseSelE0EEEEEENSJ_INS5_IJSK_SB_SB_EEENS5_IJSB_NSA_ILi0EEES1A_EEEEENS5_IJNS4_10UnderscoreES1D_S1D_EEEEENS4_13SM90_TMA_LOADENS4_14ComposedLayoutINS4_7SwizzleILi1ELi4ELi3EEENS4_25smem_sparse_ptr_flag_bitsILi2ELi8EEENSJ_INS5_IJNS5_IJSB_NSA_ILi8EEEEEENS5_IJSK_NSA_ILi32EEEEEEEEENS5_IJNS5_IJS1A_SG_EEESN_EEEEEEEvNS4_8identityES1G_NS1H_INS1I_ILi2ELi4ELi3EEENS4_18smem_ptr_flag_bitsILi8EEENSJ_INS5_IJS1M_SG_EEENS5_IJSG_SB_EEEEEEEvS1V_EENS_8epilogue10collective6detail29Sm90TmaWarpSpecializedAdapterINS25_15DefaultEpilogueIfNS5_IJSB_llEEES29_NS24_6thread17LinearCombinationIfLi1EffLNS2A_9ScaleType4KindE0ELNS_15FloatRoundStyleE2EfEENS1_15EpilogueDefaultEEEEEvvEEEEvNT_6ParamsE)
        /*0020*/ 	.word	0x00000000
.L_16:


//--------------------- .nv.compat                --------------------------
	.section	.nv.compat,"",@"SHT_CUDA_COMPAT_INFO"
	.align	4
        /*0000*/ 	.byte	0x02, 0x09, 0x01, 0x00, 0x02, 0x02, 0x04, 0x00, 0x02, 0x05, 0x05, 0x00, 0x03, 0x07, 0x01, 0x01
        /*0010*/ 	.byte	0x02, 0x03, 0x01, 0x00, 0x02, 0x06, 0x01, 0x00, 0x04, 0x0b, 0x08, 0x00, 0x00, 0x00, 0x00, 0x00
        /*0020*/ 	.byte	0x00, 0x00, 0x00, 0x00


//--------------------- .nv.info._ZN7cutlass13device_kernelINS_4gemm6kernel13GemmUniversalIN4cute5tupleIJiiiiEEENS1_10collective13CollectiveMmaINS1_43MainloopSm90TmaGmmaWarpSpecializedSparseFP8ILi16ENS5_IJNS4_1CILi1EEESB_SB_EEENS1_35KernelTmaWarpSpecializedCooperativeEEENS5_IJNSA_ILi256EEENSA_ILi64EEESG_EEENS_12float_e4m3_tENS5_IJNS4_6LayoutINS5_IJiNS5_IJNSA_ILi2EEEiEEEiEEENS5_IJlNS5_IJSB_SK_EEElEEEEENSJ_INS5_IJNS5_IJSG_iEEESQ_iEEENS5_IJNS5_IJSG_NSA_ILi4096EEEEEENS5_IJSB_lEEElEEEEEEEESI_NS5_IJlSB_lEEENS4_8TiledMMAINS4_8MMA_AtomIJNS4_4SM904GMMA6SPARSE31GMMA_64x64x64_F32E4M3E4M3_SS_TNILNS12_7ScaleInE1ELS15_1ELNS12_9SparseSelE0EEEEEENSJ_INS5_IJSK_SB_SB_EEENS5_IJSB_NSA_ILi0EEES1A_EEEEENS5_IJNS4_10UnderscoreES1D_S1D_EEEEENS4_13SM90_TMA_LOADENS4_14ComposedLayoutINS4_7SwizzleILi1ELi4ELi3EEENS4_25smem_sparse_ptr_flag_bitsILi2ELi8EEENSJ_INS5_IJNS5_IJSB_NSA_ILi8EEEEEENS5_IJSK_NSA_ILi32EEEEEEEEENS5_IJNS5_IJS1A_SG_EEESN_EEEEEEEvNS4_8identityES1G_NS1H_INS1I_ILi2ELi4ELi3EEENS4_18smem_ptr_flag_bitsILi8EEENSJ_INS5_IJS1M_SG_EEENS5_IJSG_SB_EEEEEEEvS1V_EENS_8epilogue10collective6detail29Sm90TmaWarpSpecializedAdapterINS25_15DefaultEpilogueIfNS5_IJSB_llEEES29_NS24_6thread17LinearCombinationIfLi1EffLNS2A_9ScaleType4KindE0ELNS_15FloatRoundStyleE2EfEENS1_15EpilogueDefaultEEEEEvvEEEEvNT_6ParamsE --------------------------
	.section	.nv.info._ZN7cutlass13device_kernelINS_4gemm6kernel13GemmUniversalIN4cute5tupleIJiiiiEEENS1_10collective13CollectiveMmaINS1_43MainloopSm90TmaGmmaWarpSpecializedSparseFP8ILi16ENS5_IJNS4_1CILi1EEESB_SB_EEENS1_35KernelTmaWarpSpecializedCooperativeEEENS5_IJNSA_ILi256EEENSA_ILi64EEESG_EEENS_12float_e4m3_tENS5_IJNS4_6LayoutINS5_IJiNS5_IJNSA_ILi2EEEiEEEiEEENS5_IJlNS5_IJSB_SK_EEElEEEEENSJ_INS5_IJNS5_IJSG_iEEESQ_iEEENS5_IJNS5_IJSG_NSA_ILi4096EEEEEENS5_IJSB_lEEElEEEEEEEESI_NS5_IJlSB_lEEENS4_8TiledMMAINS4_8MMA_AtomIJNS4_4SM904GMMA6SPARSE31GMMA_64x64x64_F32E4M3E4M3_SS_TNILNS12_7ScaleInE1ELS15_1ELNS12_9SparseSelE0EEEEEENSJ_INS5_IJSK_SB_SB_EEENS5_IJSB_NSA_ILi0EEES1A_EEEEENS5_IJNS4_10UnderscoreES1D_S1D_EEEEENS4_13SM90_TMA_LOADENS4_14ComposedLayoutINS4_7SwizzleILi1ELi4ELi3EEENS4_25smem_sparse_ptr_flag_bitsILi2ELi8EEENSJ_INS5_IJNS5_IJSB_NSA_ILi8EEEEEENS5_IJSK_NSA_ILi32EEEEEEEEENS5_IJNS5_IJS1A_SG_EEESN_EEEEEEEvNS4_8identityES1G_NS1H_INS1I_ILi2ELi4ELi3EEENS4_18smem_ptr_flag_bitsILi8EEENSJ_INS5_IJS1M_SG_EEENS5_IJSG_SB_EEEEEEEvS1V_EENS_8epilogue10collective6detail29Sm90TmaWarpSpecializedAdapterINS25_15DefaultEpilogueIfNS5_IJSB_llEEES29_NS24_6thread17LinearCombinationIfLi1EffLNS2A_9ScaleType4KindE0ELNS_15FloatRoundStyleE2EfEENS1_15EpilogueDefaultEEEEEvvEEEEvNT_6ParamsE,"",@"SHT_CUDA_INFO"
	.sectionflags	@""
	.align	4


	//----- nvinfo : EIATTR_CUDA_API_VERSION
	.align		4
        /*0000*/ 	.byte	0x04, 0x37
        /*0002*/ 	.short	(.L_18 - .L_17)
.L_17:
        /*0004*/ 	.word	0x00000082


	//----- nvinfo : EIATTR_KPARAM_INFO
	.align		4
.L_18:
        /*0008*/ 	.byte	0x04, 0x17
        /*000a*/ 	.short	(.L_20 - .L_19)
.L_19:
        /*000c*/ 	.word	0x00000000
        /*0010*/ 	.short	0x0000
        /*0012*/ 	.short	0x0070
        /*0014*/ 	.byte	0x00, 0xf0, 0x01, 0x14


	//----- nvinfo : EIATTR_SPARSE_MMA_MASK
	.align		4
.L_20:
        /*0018*/ 	.byte	0x03, 0x50
        /*001a*/ 	.short	0x0001


	//----- nvinfo : EIATTR_MAXREG_COUNT
	.align		4
        /*001c*/ 	.byte	0x03, 0x1b
        /*001e*/ 	.short	0x00a8


	//----- nvinfo : EIATTR_NUM_BARRIERS
	.align		4
        /*0020*/ 	.byte	0x02, 0x4c
        /*0022*/ 	.byte	0x01
	.zero		1


	//----- nvinfo : EIATTR_MERCURY_ISA_VERSION
	.align		4
        /*0024*/ 	.byte	0x03, 0x5f
        /*0026*/ 	.short	0x0101


	//----- nvinfo : EIATTR_INT_WARP_WIDE_INSTR_OFFSETS
	.align		4
        /*0028*/ 	.byte	0x04, 0x31
        /*002a*/ 	.short	(.L_22 - .L_21)


	//   ....[0]....
.L_21:
        /*002c*/ 	.word	0x000005c0


	//   ....[1]....
        /*0030*/ 	.word	0x000005d0


	//   ....[2]....
        /*0034*/ 	.word	0x000006b0


	//----- nvinfo : EIATTR_COOP_GROUP_MASK_REGIDS
	.align		4
.L_22:
        /*0038*/ 	.byte	0x04, 0x29
        /*003a*/ 	.short	(.L_24 - .L_23)


	//   ....[0]....
.L_23:
        /*003c*/ 	.word	0xffffffff


	//   ....[1]....
        /*0040*/ 	.word	0xffffffff


	//   ....[2]....
        /*0044*/ 	.word	0xffffffff


	//   ....[3]....
        /*0048*/ 	.word	0xffffffff


	//   ....[4]....
        /*004c*/ 	.word	0xffffffff


	//----- nvinfo : EIATTR_COOP_GROUP_INSTR_OFFSETS
	.align		4
.L_24:
        /*0050*/ 	.byte	0x04, 0x28
        /*0052*/ 	.short	(.L_26 - .L_25)


	//   ....[0]....
.L_25:
        /*0054*/ 	.word	0x00000060


	//   ....[1]....
        /*0058*/ 	.word	0x00000070


	//   ....[2]....
        /*005c*/ 	.word	0x00000160


	//   ....[3]....
        /*0060*/ 	.word	0x000004a0


	//   ....[4]....
        /*0064*/ 	.word	0x000011c0


	//----- nvinfo : EIATTR_REG_RECONFIG
	.align		4
.L_26:
        /*0068*/ 	.byte	0x01, 0x54
	.zero		2


	//----- nvinfo : EIATTR_MBARRIER_INSTR_OFFSETS
	.align		4
        /*006c*/ 	.byte	0x04, 0x39
        /*006e*/ 	.short	(.L_28 - .L_27)


	//   ....[0]....
.L_27:
        /*0070*/ 	.word	0x00000280
        /*0074*/ 	.word	0x000000ff
        /*0078*/ 	.word	0x00000000
        /*007c*/ 	.short	0x0100
        /*007e*/ 	.byte	0x08
	.zero		1


	//   ....[1]....
        /*0080*/ 	.word	0x00000290
        /*0084*/ 	.word	0x000000ff
        /*0088*/ 	.word	0x00000080
        /*008c*/ 	.short	0x0100
        /*008e*/ 	.byte	0x08
	.zero		1


	//   ....[2]....
        /*0090*/ 	.word	0x000002a0
        /*0094*/ 	.word	0x000000ff
        /*0098*/ 	.word	0x00000008
        /*009c*/ 	.short	0x0100
        /*009e*/ 	.byte	0x08
	.zero		1


	//   ....[3]....
        /*00a0*/ 	.word	0x000002b0
        /*00a4*/ 	.word	0x000000ff
        /*00a8*/ 	.word	0x00000088
        /*00ac*/ 	.short	0x0100
        /*00ae*/ 	.byte	0x08
	.zero		1


	//   ....[4]....
        /*00b0*/ 	.word	0x000002c0
        /*00b4*/ 	.word	0x000000ff
        /*00b8*/ 	.word	0x00000010
        /*00bc*/ 	.short	0x0100
        /*00be*/ 	.byte	0x08
	.zero		1


	//   ....[5]....
        /*00c0*/ 	.word	0x000002d0
        /*00c4*/ 	.word	0x000000ff
        /*00c8*/ 	.word	0x00000090
        /*00cc*/ 	.short	0x0100
        /*00ce*/ 	.byte	0x08
	.zero		1


	//   ....[6]....
        /*00d0*/ 	.word	0x000002e0
        /*00d4*/ 	.word	0x000000ff
        /*00d8*/ 	.word	0x00000018
        /*00dc*/ 	.short	0x0100
        /*00de*/ 	.byte	0x08
	.zero		1


	//   ....[7]....
        /*00e0*/ 	.word	0x000002f0
        /*00e4*/ 	.word	0x000000ff
        /*00e8*/ 	.word	0x00000098
        /*00ec*/ 	.short	0x0100
        /*00ee*/ 	.byte	0x08
	.zero		1


	//   ....[8]....
        /*00f0*/ 	.word	0x00000300
        /*00f4*/ 	.word	0x000000ff
        /*00f8*/ 	.word	0x00000020
        /*00fc*/ 	.short	0x0100
        /*00fe*/ 	.byte	0x08
	.zero		1


	//   ....[9]....
        /*0100*/ 	.word	0x00000310
        /*0104*/ 	.word	0x000000ff
        /*0108*/ 	.word	0x000000a0
        /*010c*/ 	.short	0x0100
        /*010e*/ 	.byte	0x08
	.zero		1


	//   ....[10]....
        /*0110*/ 	.word	0x00000320
        /*0114*/ 	.word	0x000000ff
        /*0118*/ 	.word	0x00000028
        /*011c*/ 	.short	0x0100
        /*011e*/ 	.byte	0x08
	.zero		1


	//   ....[11]....
        /*0120*/ 	.word	0x00000330
        /*0124*/ 	.word	0x000000ff
        /*0128*/ 	.word	0x000000a8
        /*012c*/ 	.short	0x0100
        /*012e*/ 	.byte	0x08
	.zero		1


	//   ....[12]....
        /*0130*/ 	.word	0x00000340
        /*0134*/ 	.word	0x000000ff
        /*0138*/ 	.word	0x00000030
        /*013c*/ 	.short	0x0100
        /*013e*/ 	.byte	0x08
	.zero		1


	//   ....[13]....
        /*0140*/ 	.word	0x00000350
        /*0144*/ 	.word	0x000000ff
        /*0148*/ 	.word	0x000000b0
        /*014c*/ 	.short	0x0100
        /*014e*/ 	.byte	0x08
	.zero		1


	//   ....[14]....
        /*0150*/ 	.word	0x00000360
        /*0154*/ 	.word	0x000000ff
        /*0158*/ 	.word	0x00000038
        /*015c*/ 	.short	0x0100
        /*015e*/ 	.byte	0x08
	.zero		1


	//   ....[15]....
        /*0160*/ 	.word	0x00000370
        /*0164*/ 	.word	0x000000ff
        /*0168*/ 	.word	0x000000b8
        /*016c*/ 	.short	0x0100
        /*016e*/ 	.byte	0x08
	.zero		1


	//   ....[16]....
        /*0170*/ 	.word	0x00000380
        /*0174*/ 	.word	0x000000ff
        /*0178*/ 	.word	0x00000040
        /*017c*/ 	.short	0x0100
        /*017e*/ 	.byte	0x08
	.zero		1


	//   ....[17]....
        /*0180*/ 	.word	0x00000390
        /*0184*/ 	.word	0x000000ff
        /*0188*/ 	.word	0x000000c0
        /*018c*/ 	.short	0x0100
        /*018e*/ 	.byte	0x08
	.zero		1


	//   ....[18]....
        /*0190*/ 	.word	0x000003a0
        /*0194*/ 	.word	0x000000ff
        /*0198*/ 	.word	0x00000048
        /*019c*/ 	.short	0x0100
        /*019e*/ 	.byte	0x08
	.zero		1


	//   ....[19]....
        /*01a0*/ 	.word	0x000003b0
        /*01a4*/ 	.word	0x000000ff
        /*01a8*/ 	.word	0x000000c8
        /*01ac*/ 	.short	0x0100
        /*01ae*/ 	.byte	0x08
	.zero		1


	//   ....[20]....
        /*01b0*/ 	.word	0x000003c0
        /*01b4*/ 	.word	0x000000ff
        /*01b8*/ 	.word	0x00000050
        /*01bc*/ 	.short	0x0100
        /*01be*/ 	.byte	0x08
	.zero		1


	//   ....[21]....
        /*01c0*/ 	.word	0x000003d0
        /*01c4*/ 	.word	0x000000ff
        /*01c8*/ 	.word	0x000000d0
        /*01cc*/ 	.short	0x0100
        /*01ce*/ 	.byte	0x08
	.zero		1


	//   ....[22]....
        /*01d0*/ 	.word	0x000003e0
        /*01d4*/ 	.word	0x000000ff
        /*01d8*/ 	.word	0x00000058
        /*01dc*/ 	.short	0x0100
        /*01de*/ 	.byte	0x08
	.zero		1


	//   ....[23]....
        /*01e0*/ 	.word	0x000003f0
        /*01e4*/ 	.word	0x000000ff
        /*01e8*/ 	.word	0x000000d8
        /*01ec*/ 	.short	0x0100
        /*01ee*/ 	.byte	0x08
	.zero		1


	//   ....[24]....
        /*01f0*/ 	.word	0x00000400
        /*01f4*/ 	.word	0x000000ff
        /*01f8*/ 	.word	0x00000060
        /*01fc*/ 	.short	0x0100
        /*01fe*/ 	.byte	0x08
	.zero		1


	//   ....[25]....
        /*0200*/ 	.word	0x00000410
        /*0204*/ 	.word	0x000000ff
        /*0208*/ 	.word	0x000000e0
        /*020c*/ 	.short	0x0100
        /*020e*/ 	.byte	0x08
	.zero		1


	//   ....[26]....
        /*0210*/ 	.word	0x00000420
        /*0214*/ 	.word	0x000000ff
        /*0218*/ 	.word	0x00000068
        /*021c*/ 	.short	0x0100
        /*021e*/ 	.byte	0x08
	.zero		1


	//   ....[27]....
        /*0220*/ 	.word	0x00000430
        /*0224*/ 	.word	0x000000ff
        /*0228*/ 	.word	0x000000e8
        /*022c*/ 	.short	0x0100
        /*022e*/ 	.byte	0x08
	.zero		1


	//   ....[28]....
        /*0230*/ 	.word	0x00000440
        /*0234*/ 	.word	0x000000ff
        /*0238*/ 	.word	0x00000070
        /*023c*/ 	.short	0x0100
        /*023e*/ 	.byte	0x08
	.zero		1


	//   ....[29]....
        /*0240*/ 	.word	0x00000450
        /*0244*/ 	.word	0x000000ff
        /*0248*/ 	.word	0x000000f0
        /*024c*/ 	.short	0x0100
        /*024e*/ 	.byte	0x08
	.zero		1


	//   ....[30]....
        /*0250*/ 	.word	0x00000460
        /*0254*/ 	.word	0x000000ff
        /*0258*/ 	.word	0x00000078
        /*025c*/ 	.short	0x0100
        /*025e*/ 	.byte	0x08
	.zero		1


	//   ....[31]....
        /*0260*/ 	.word	0x00000470
        /*0264*/ 	.word	0x000000ff
        /*0268*/ 	.word	0x000000f8
        /*026c*/ 	.short	0x0100
        /*026e*/ 	.byte	0x08
	.zero		1


	//   ....[32]....
        /*0270*/ 	.word	0x00000720
        /*0274*/ 	.word	0x000000ff
        /*0278*/ 	.word	0x00000110
        /*027c*/ 	.short	0x0100
        /*027e*/ 	.byte	0x06
	.zero		1


	//   ....[33]....
        /*0280*/ 	.word	0x00000780
        /*0284*/ 	.word	0x000000ff
        /*0288*/ 	.word	0x00000118
        /*028c*/ 	.short	0x0100
        /*028e*/ 	.byte	0x06
	.zero		1


	//   ....[34]....
        /*0290*/ 	.word	0x00001930
        /*0294*/ 	.word	0x000000ff
        /*0298*/ 	.word	0x00000000
        /*029c*/ 	.short	0x010a
        /*029e*/ 	.byte	0x0c
	.zero		1


	//   ....[35]....
        /*02a0*/ 	.word	0x00001a10
        /*02a4*/ 	.word	0x000000ff
        /*02a8*/ 	.word	0x00000000
        /*02ac*/ 	.short	0x010a
        /*02ae*/ 	.byte	0x0c
	.zero		1


	//   ....[36]....
        /*02b0*/ 	.word	0x00002040
        /*02b4*/ 	.word	0x000000ff
        /*02b8*/ 	.word	0x00000000
        /*02bc*/ 	.short	0x0101
        /*02be*/ 	.byte	0x07
	.zero		1


	//   ....[37]....
        /*02c0*/ 	.word	0x000081a0
        /*02c4*/ 	.word	0x00000014
        /*02c8*/ 	.word	0x00000080
        /*02cc*/ 	.short	0x010a
        /*02ce*/ 	.byte	0x3f
	.zero		1


	//   ....[38]....
        /*02d0*/ 	.word	0x00008620
        /*02d4*/ 	.word	0x00000006
        /*02d8*/ 	.word	0x00000118
        /*02dc*/ 	.short	0x0101
        /*02de*/ 	.byte	0x3f
	.zero		1


	//   ....[39]....
        /*02e0*/ 	.word	0x00008d30
        /*02e4*/ 	.word	0x00000005
        /*02e8*/ 	.word	0x00000000
        /*02ec*/ 	.short	0x010a
        /*02ee*/ 	.byte	0x3f
	.zero		1


	//   ....[40]....
        /*02f0*/ 	.word	0x00008db0
        /*02f4*/ 	.word	0x00000007
        /*02f8*/ 	.word	0x00000000
        /*02fc*/ 	.short	0x010a
        /*02fe*/ 	.byte	0x3f
	.zero		1


	//   ....[41]....
        /*0300*/ 	.word	0x00008e40
        /*0304*/ 	.word	0x00000006
        /*0308*/ 	.word	0x00000000
        /*030c*/ 	.short	0x010a
        /*030e*/ 	.byte	0x3f
	.zero		1


	//   ....[42]....
        /*0310*/ 	.word	0x00008ed0
        /*0314*/ 	.word	0x00000007
        /*0318*/ 	.word	0x00000000
        /*031c*/ 	.short	0x010a
        /*031e*/ 	.byte	0x3f
	.zero		1


	//   ....[43]....
        /*0320*/ 	.word	0x00008f60
        /*0324*/ 	.word	0x00000006
        /*0328*/ 	.word	0x00000000
        /*032c*/ 	.short	0x010a
        /*032e*/ 	.byte	0x3f
	.zero		1


	//   ....[44]....
        /*0330*/ 	.word	0x00008ff0
        /*0334*/ 	.word	0x00000007
        /*0338*/ 	.word	0x00000000
        /*033c*/ 	.short	0x010a
        /*033e*/ 	.byte	0x3f
	.zero		1


	//   ....[45]....
        /*0340*/ 	.word	0x00009080
        /*0344*/ 	.word	0x00000006
        /*0348*/ 	.word	0x00000000
        /*034c*/ 	.short	0x010a
        /*034e*/ 	.byte	0x3f
	.zero		1


	//   ....[46]....
        /*0350*/ 	.word	0x00009110
        /*0354*/ 	.word	0x00000007
        /*0358*/ 	.word	0x00000000
        /*035c*/ 	.short	0x010a
        /*035e*/ 	.byte	0x3f
	.zero		1


	//   ....[47]....
        /*0360*/ 	.word	0x000091a0
        /*0364*/ 	.word	0x00000006
        /*0368*/ 	.word	0x00000000
        /*036c*/ 	.short	0x010a
        /*036e*/ 	.byte	0x3f
	.zero		1


	//   ....[48]....
        /*0370*/ 	.word	0x00009230
        /*0374*/ 	.word	0x00000007
        /*0378*/ 	.word	0x00000000
        /*037c*/ 	.short	0x010a
        /*037e*/ 	.byte	0x3f
	.zero		1


	//   ....[49]....
        /*0380*/ 	.word	0x000092c0
        /*0384*/ 	.word	0x00000006
        /*0388*/ 	.word	0x00000000
        /*038c*/ 	.short	0x010a
        /*038e*/ 	.byte	0x3f
	.zero		1


	//   ....[50]....
        /*0390*/ 	.word	0x00009350
        /*0394*/ 	.word	0x00000007
        /*0398*/ 	.word	0x00000000
        /*039c*/ 	.short	0x010a
        /*039e*/ 	.byte	0x3f
	.zero		1


	//   ....[51]....
        /*03a0*/ 	.word	0x000093e0
        /*03a4*/ 	.word	0x00000006
        /*03a8*/ 	.word	0x00000000
        /*03ac*/ 	.short	0x010a
        /*03ae*/ 	.byte	0x3f
	.zero		1


	//   ....[52]....
        /*03b0*/ 	.word	0x00009470
        /*03b4*/ 	.word	0x00000007
        /*03b8*/ 	.word	0x00000000
        /*03bc*/ 	.short	0x010a
        /*03be*/ 	.byte	0x3f
	.zero		1


	//   ....[53]....
        /*03c0*/ 	.word	0x00009500
        /*03c4*/ 	.word	0x00000006
        /*03c8*/ 	.word	0x00000000
        /*03cc*/ 	.short	0x010a
        /*03ce*/ 	.byte	0x3f
	.zero		1


	//   ....[54]....
        /*03d0*/ 	.word	0x00009590
        /*03d4*/ 	.word	0x00000003
        /*03d8*/ 	.word	0x00000000
        /*03dc*/ 	.short	0x010a
        /*03de*/ 	.byte	0x3f
	.zero		1


	//   ....[55]....
        /*03e0*/ 	.word	0x00009600
        /*03e4*/ 	.word	0x0000000b
        /*03e8*/ 	.word	0x00000000
        /*03ec*/ 	.short	0x010a
        /*03ee*/ 	.byte	0x3f
	.zero		1


	//   ....[56]....
        /*03f0*/ 	.word	0x000096d0
        /*03f4*/ 	.word	0x00000014
        /*03f8*/ 	.word	0x00000080
        /*03fc*/ 	.short	0x010a
        /*03fe*/ 	.byte	0x3f
	.zero		1


	//   ....[57]....
        /*0400*/ 	.word	0x000097b0
        /*0404*/ 	.word	0x00000005
        /*0408*/ 	.word	0x00000000
        /*040c*/ 	.short	0x010a
        /*040e*/ 	.byte	0x3f
	.zero		1


	//   ....[58]....
        /*0410*/ 	.word	0x00009800
        /*0414*/ 	.word	0x00000007
        /*0418*/ 	.word	0x00000000
        /*041c*/ 	.short	0x010a
        /*041e*/ 	.byte	0x3f
	.zero		1


	//   ....[59]....
        /*0420*/ 	.word	0x00009850
        /*0424*/ 	.word	0x00000006
        /*0428*/ 	.word	0x00000000
        /*042c*/ 	.short	0x010a
        /*042e*/ 	.byte	0x3f
	.zero		1


	//   ....[60]....
        /*0430*/ 	.word	0x000098a0
        /*0434*/ 	.word	0x00000007
        /*0438*/ 	.word	0x00000000
        /*043c*/ 	.short	0x010a
        /*043e*/ 	.byte	0x3f
	.zero		1


	//   ....[61]....
        /*0440*/ 	.word	0x000098f0
        /*0444*/ 	.word	0x00000006
        /*0448*/ 	.word	0x00000000
        /*044c*/ 	.short	0x010a
        /*044e*/ 	.byte	0x3f
	.zero		1


	//   ....[62]....
        /*0450*/ 	.word	0x00009940
        /*0454*/ 	.word	0x00000007
        /*0458*/ 	.word	0x00000000
        /*045c*/ 	.short	0x010a
        /*045e*/ 	.byte	0x3f
	.zero		1


	//   ....[63]....
        /*0460*/ 	.word	0x00009990
        /*0464*/ 	.word	0x00000006
        /*0468*/ 	.word	0x00000000
        /*046c*/ 	.short	0x010a
        /*046e*/ 	.byte	0x3f
	.zero		1


	//   ....[64]....
        /*0470*/ 	.word	0x000099e0
        /*0474*/ 	.word	0x00000007
        /*0478*/ 	.word	0x00000000
        /*047c*/ 	.short	0x010a
        /*047e*/ 	.byte	0x3f
	.zero		1


	//   ....[65]....
        /*0480*/ 	.word	0x00009a30
        /*0484*/ 	.word	0x00000006
        /*0488*/ 	.word	0x00000000
        /*048c*/ 	.short	0x010a
        /*048e*/ 	.byte	0x3f
	.zero		1


	//   ....[66]....
        /*0490*/ 	.word	0x00009a80
        /*0494*/ 	.word	0x00000007
        /*0498*/ 	.word	0x00000000
        /*049c*/ 	.short	0x010a
        /*049e*/ 	.byte	0x3f
	.zero		1


	//   ....[67]....
        /*04a0*/ 	.word	0x00009ad0
        /*04a4*/ 	.word	0x00000006
        /*04a8*/ 	.word	0x00000000
        /*04ac*/ 	.short	0x010a
        /*04ae*/ 	.byte	0x3f
	.zero		1


	//   ....[68]....
        /*04b0*/ 	.word	0x00009b20
        /*04b4*/ 	.word	0x00000007
        /*04b8*/ 	.word	0x00000000
        /*04bc*/ 	.short	0x010a
        /*04be*/ 	.byte	0x3f
	.zero		1


	//   ....[69]....
        /*04c0*/ 	.word	0x00009b70
        /*04c4*/ 	.word	0x00000006
        /*04c8*/ 	.word	0x00000000
        /*04cc*/ 	.short	0x010a
        /*04ce*/ 	.byte	0x3f
	.zero		1


	//   ....[70]....
        /*04d0*/ 	.word	0x00009bc0
        /*04d4*/ 	.word	0x00000007
        /*04d8*/ 	.word	0x00000000
        /*04dc*/ 	.short	0x010a
        /*04de*/ 	.byte	0x3f
	.zero		1


	//   ....[71]....
        /*04e0*/ 	.word	0x00009c10
        /*04e4*/ 	.word	0x00000006
        /*04e8*/ 	.word	0x00000000
        /*04ec*/ 	.short	0x010a
        /*04ee*/ 	.byte	0x3f
	.zero		1


	//----- nvinfo : EIATTR_NUM_MBARRIERS
	.align		4
.L_28:
        /*04f0*/ 	.byte	0x03, 0x38
        /*04f2*/ 	.short	0x0022


	//----- nvinfo : EIATTR_EXIT_INSTR_OFFSETS
	.align		4
        /*04f4*/ 	.byte	0x04, 0x1c
        /*04f6*/ 	.short	(.L_30 - .L_29)


	//   ....[0]....
.L_29:
        /*04f8*/ 	.word	0x000007d0


	//   ....[1]....
        /*04fc*/ 	.word	0x00001080


	//   ....[2]....
        /*0500*/ 	.word	0x00007800


	//   ....[3]....
        /*0504*/ 	.word	0x00007e30


	//   ....[4]....
        /*0508*/ 	.word	0x000095e0


	//----- nvinfo : EIATTR_MAX_THREADS
	.align		4
.L_30:
        /*050c*/ 	.byte	0x04, 0x05
        /*050e*/ 	.short	(.L_32 - .L_31)
.L_31:
        /*0510*/ 	.word	0x00000180
        /*0514*/ 	.word	0x00000001
        /*0518*/ 	.word	0x00000001


	//----- nvinfo : EIATTR_CRS_STACK_SIZE
	.align		4
.L_32:
        /*051c*/ 	.byte	0x04, 0x1e
        /*051e*/ 	.short	(.L_34 - .L_33)
.L_33:
        /*0520*/ 	.word	0x00000000


	//----- nvinfo : EIATTR_CBANK_PARAM_SIZE
	.align		4
.L_34:
        /*0524*/ 	.byte	0x03, 0x19
        /*0526*/ 	.short	0x0570


	//----- nvinfo : EIATTR_PARAM_CBANK
	.align		4
        /*0528*/ 	.byte	0x04, 0x0a
        /*052a*/ 	.short	(.L_36 - .L_35)
	.align		4
.L_35:
        /*052c*/ 	.word	index@(.nv.constant0._ZN7cutlass13device_kernelINS_4gemm6kernel13GemmUniversalIN4cute5tupleIJiiiiEEENS1_10collective13CollectiveMmaINS1_43MainloopSm90TmaGmmaWarpSpecializedSparseFP8ILi16ENS5_IJNS4_1CILi1EEESB_SB_EEENS1_35KernelTmaWarpSpecializedCooperativeEEENS5_IJNSA_ILi256EEENSA_ILi64EEESG_EEENS_12float_e4m3_tENS5_IJNS4_6LayoutINS5_IJiNS5_IJNSA_ILi2EEEiEEEiEEENS5_IJlNS5_IJSB_SK_EEElEEEEENSJ_INS5_IJNS5_IJSG_iEEESQ_iEEENS5_IJNS5_IJSG_NSA_ILi4096EEEEEENS5_IJSB_lEEElEEEEEEEESI_NS5_IJlSB_lEEENS4_8TiledMMAINS4_8MMA_AtomIJNS4_4SM904GMMA6SPARSE31GMMA_64x64x64_F32E4M3E4M3_SS_TNILNS12_7ScaleInE1ELS15_1ELNS12_9SparseSelE0EEEEEENSJ_INS5_IJSK_SB_SB_EEENS5_IJSB_NSA_ILi0EEES1A_EEEEENS5_IJNS4_10UnderscoreES1D_S1D_EEEEENS4_13SM90_TMA_LOADENS4_14ComposedLayoutINS4_7SwizzleILi1ELi4ELi3EEENS4_25smem_sparse_ptr_flag_bitsILi2ELi8EEENSJ_INS5_IJNS5_IJSB_NSA_ILi8EEEEEENS5_IJSK_NSA_ILi32EEEEEEEEENS5_IJNS5_IJS1A_SG_EEESN_EEEEEEEvNS4_8identityES1G_NS1H_INS1I_ILi2ELi4ELi3EEENS4_18smem_ptr_flag_bitsILi8EEENSJ_INS5_IJS1M_SG_EEENS5_IJSG_SB_EEEEEEEvS1V_EENS_8epilogue10collective6detail29Sm90TmaWarpSpecializedAdapterINS25_15DefaultEpilogueIfNS5_IJSB_llEEES29_NS24_6thread17LinearCombinationIfLi1EffLNS2A_9ScaleType4KindE0ELNS_15FloatRoundStyleE2EfEENS1_15EpilogueDefaultEEEEEvvEEEEvNT_6ParamsE)
        /*0530*/ 	.short	0x0210
        /*0532*/ 	.short	0x0570


	//----- nvinfo : EIATTR_SW_WAR
	.align		4
.L_36:
        /*0534*/ 	.byte	0x04, 0x36
        /*0536*/ 	.short	(.L_38 - .L_37)
.L_37:
        /*0538*/ 	.word	0x00000008
.L_38:


//--------------------- .nv.callgraph             --------------------------
	.section	.nv.callgraph,"",@"SHT_CUDA_CALLGRAPH"
	.align	4
	.sectionentsize	8
	.align		4
        /*0000*/ 	.word	0x00000000
	.align		4
        /*0004*/ 	.word	0xffffffff
	.align		4
        /*0008*/ 	.word	0x00000000
	.align		4
        /*000c*/ 	.word	0xfffffffe
	.align		4
        /*0010*/ 	.word	0x00000000
	.align		4
        /*0014*/ 	.word	0xfffffffd
	.align		4
        /*0018*/ 	.word	0x00000000
	.align		4
        /*001c*/ 	.word	0xfffffffc


//--------------------- .nv.constant4             --------------------------
	.section	.nv.constant4,"a",@progbits
	.align	8
	.align		8
.nv.constant4:
        /*0000*/ 	.dword	_ZN39_INTERNAL_ea773e46_4_k_cu_7d2b3391_27914cuda3std3__45__cpo5beginE
	.align		8
        /*0008*/ 	.dword	_ZN39_INTERNAL_ea773e46_4_k_cu_7d2b3391_27914cuda3std3__45__cpo3endE
	.align		8
        /*0010*/ 	.dword	_ZN39_INTERNAL_ea773e46_4_k_cu_7d2b3391_27914cuda3std3__45__cpo6cbeginE
	.align		8
        /*0018*/ 	.dword	_ZN39_INTERNAL_ea773e46_4_k_cu_7d2b3391_27914cuda3std3__45__cpo4cendE
	.align		8
        /*0020*/ 	.dword	_ZN39_INTERNAL_ea773e46_4_k_cu_7d2b3391_27914cuda3std3__441_GLOBAL__N__ea773e46_4_k_cu_7d2b3391_27916ignoreE
	.align		8
        /*0028*/ 	.dword	_ZN39_INTERNAL_ea773e46_4_k_cu_7d2b3391_27914cuda3std3__419piecewise_constructE
	.align		8
        /*0030*/ 	.dword	_ZN39_INTERNAL_ea773e46_4_k_cu_7d2b3391_27914cuda3std3__48in_placeE
	.align		8
        /*0038*/ 	.dword	_ZN39_INTERNAL_ea773e46_4_k_cu_7d2b3391_27914cuda3std6ranges3__45__cpo4swapE
	.align		8
        /*0040*/ 	.dword	_ZN39_INTERNAL_ea773e46_4_k_cu_7d2b3391_27914cuda3std6ranges3__45__cpo9iter_moveE
	.align		8
        /*0048*/ 	.dword	_ZN39_INTERNAL_ea773e46_4_k_cu_7d2b3391_27914cute7productE
	.align		8
        /*0050*/ 	.dword	_ZN39_INTERNAL_ea773e46_4_k_cu_7d2b3391_27914cute1_E


//--------------------- .text._ZN7cutlass13device_kernelINS_4gemm6kernel13GemmUniversalIN4cute5tupleIJiiiiEEENS1_10collective13CollectiveMmaINS1_43MainloopSm90TmaGmmaWarpSpecializedSparseFP8ILi16ENS5_IJNS4_1CILi1EEESB_SB_EEENS1_35KernelTmaWarpSpecializedCooperativeEEENS5_IJNSA_ILi256EEENSA_ILi64EEESG_EEENS_12float_e4m3_tENS5_IJNS4_6LayoutINS5_IJiNS5_IJNSA_ILi2EEEiEEEiEEENS5_IJlNS5_IJSB_SK_EEElEEEEENSJ_INS5_IJNS5_IJSG_iEEESQ_iEEENS5_IJNS5_IJSG_NSA_ILi4096EEEEEENS5_IJSB_lEEElEEEEEEEESI_NS5_IJlSB_lEEENS4_8TiledMMAINS4_8MMA_AtomIJNS4_4SM904GMMA6SPARSE31GMMA_64x64x64_F32E4M3E4M3_SS_TNILNS12_7ScaleInE1ELS15_1ELNS12_9SparseSelE0EEEEEENSJ_INS5_IJSK_SB_SB_EEENS5_IJSB_NSA_ILi0EEES1A_EEEEENS5_IJNS4_10UnderscoreES1D_S1D_EEEEENS4_13SM90_TMA_LOADENS4_14ComposedLayoutINS4_7SwizzleILi1ELi4ELi3EEENS4_25smem_sparse_ptr_flag_bitsILi2ELi8EEENSJ_INS5_IJNS5_IJSB_NSA_ILi8EEEEEENS5_IJSK_NSA_ILi32EEEEEEEEENS5_IJNS5_IJS1A_SG_EEESN_EEEEEEEvNS4_8identityES1G_NS1H_INS1I_ILi2ELi4ELi3EEENS4_18smem_ptr_flag_bitsILi8EEENSJ_INS5_IJS1M_SG_EEENS5_IJSG_SB_EEEEEEEvS1V_EENS_8epilogue10collective6detail29Sm90TmaWarpSpecializedAdapterINS25_15DefaultEpilogueIfNS5_IJSB_llEEES29_NS24_6thread17LinearCombinationIfLi1EffLNS2A_9ScaleType4KindE0ELNS_15FloatRoundStyleE2EfEENS1_15EpilogueDefaultEEEEEvvEEEEvNT_6ParamsE --------------------------
	.section	.text._ZN7cutlass13device_kernelINS_4gemm6kernel13GemmUniversalIN4cute5tupleIJiiiiEEENS1_10collective13CollectiveMmaINS1_43MainloopSm90TmaGmmaWarpSpecializedSparseFP8ILi16ENS5_IJNS4_1CILi1EEESB_SB_EEENS1_35KernelTmaWarpSpecializedCooperativeEEENS5_IJNSA_ILi256EEENSA_ILi64EEESG_EEENS_12float_e4m3_tENS5_IJNS4_6LayoutINS5_IJiNS5_IJNSA_ILi2EEEiEEEiEEENS5_IJlNS5_IJSB_SK_EEElEEEEENSJ_INS5_IJNS5_IJSG_iEEESQ_iEEENS5_IJNS5_IJSG_NSA_ILi4096EEEEEENS5_IJSB_lEEElEEEEEEEESI_NS5_IJlSB_lEEENS4_8TiledMMAINS4_8MMA_AtomIJNS4_4SM904GMMA6SPARSE31GMMA_64x64x64_F32E4M3E4M3_SS_TNILNS12_7ScaleInE1ELS15_1ELNS12_9SparseSelE0EEEEEENSJ_INS5_IJSK_SB_SB_EEENS5_IJSB_NSA_ILi0EEES1A_EEEEENS5_IJNS4_10UnderscoreES1D_S1D_EEEEENS4_13SM90_TMA_LOADENS4_14ComposedLayoutINS4_7SwizzleILi1ELi4ELi3EEENS4_25smem_sparse_ptr_flag_bitsILi2ELi8EEENSJ_INS5_IJNS5_IJSB_NSA_ILi8EEEEEENS5_IJSK_NSA_ILi32EEEEEEEEENS5_IJNS5_IJS1A_SG_EEESN_EEEEEEEvNS4_8identityES1G_NS1H_INS1I_ILi2ELi4ELi3EEENS4_18smem_ptr_flag_bitsILi8EEENSJ_INS5_IJS1M_SG_EEENS5_IJSG_SB_EEEEEEEvS1V_EENS_8epilogue10collective6detail29Sm90TmaWarpSpecializedAdapterINS25_15DefaultEpilogueIfNS5_IJSB_llEEES29_NS24_6thread17LinearCombinationIfLi1EffLNS2A_9ScaleType4KindE0ELNS_15FloatRoundStyleE2EfEENS1_15EpilogueDefaultEEEEEvvEEEEvNT_6ParamsE,"ax",@progbits
	.align	128
.text._ZN7cutlass13device_kernelINS_4gemm6kernel13GemmUniversalIN4cute5tupleIJiiiiEEENS1_10collective13CollectiveMmaINS1_43MainloopSm90TmaGmmaWarpSpecializedSparseFP8ILi16ENS5_IJNS4_1CILi1EEESB_SB_EEENS1_35KernelTmaWarpSpecializedCooperativeEEENS5_IJNSA_ILi256EEENSA_ILi64EEESG_EEENS_12float_e4m3_tENS5_IJNS4_6LayoutINS5_IJiNS5_IJNSA_ILi2EEEiEEEiEEENS5_IJlNS5_IJSB_SK_EEElEEEEENSJ_INS5_IJNS5_IJSG_iEEESQ_iEEENS5_IJNS5_IJSG_NSA_ILi4096EEEEEENS5_IJSB_lEEElEEEEEEEESI_NS5_IJlSB_lEEENS4_8TiledMMAINS4_8MMA_AtomIJNS4_4SM904GMMA6SPARSE31GMMA_64x64x64_F32E4M3E4M3_SS_TNILNS12_7ScaleInE1ELS15_1ELNS12_9SparseSelE0EEEEEENSJ_INS5_IJSK_SB_SB_EEENS5_IJSB_NSA_ILi0EEES1A_EEEEENS5_IJNS4_10UnderscoreES1D_S1D_EEEEENS4_13SM90_TMA_LOADENS4_14ComposedLayoutINS4_7SwizzleILi1ELi4ELi3EEENS4_25smem_sparse_ptr_flag_bitsILi2ELi8EEENSJ_INS5_IJNS5_IJSB_NSA_ILi8EEEEEENS5_IJSK_NSA_ILi32EEEEEEEEENS5_IJNS5_IJS1A_SG_EEESN_EEEEEEEvNS4_8identityES1G_NS1H_INS1I_ILi2ELi4ELi3EEENS4_18smem_ptr_flag_bitsILi8EEENSJ_INS5_IJS1M_SG_EEENS5_IJSG_SB_EEEEEEEvS1V_EENS_8epilogue10collective6detail29Sm90TmaWarpSpecializedAdapterINS25_15DefaultEpilogueIfNS5_IJSB_llEEES29_NS24_6thread17LinearCombinationIfLi1EffLNS2A_9ScaleType4KindE0ELNS_15FloatRoundStyleE2EfEENS1_15EpilogueDefaultEEEEEvvEEEEvNT_6ParamsE:
        .type           _ZN7cutlass13device_kernelINS_4gemm6kernel13GemmUniversalIN4cute5tupleIJiiiiEEENS1_10collective13CollectiveMmaINS1_43MainloopSm90TmaGmmaWarpSpecializedSparseFP8ILi16ENS5_IJNS4_1CILi1EEESB_SB_EEENS1_35KernelTmaWarpSpecializedCooperativeEEENS5_IJNSA_ILi256EEENSA_ILi64EEESG_EEENS_12float_e4m3_tENS5_IJNS4_6LayoutINS5_IJiNS5_IJNSA_ILi2EEEiEEEiEEENS5_IJlNS5_IJSB_SK_EEElEEEEENSJ_INS5_IJNS5_IJSG_iEEESQ_iEEENS5_IJNS5_IJSG_NSA_ILi4096EEEEEENS5_IJSB_lEEElEEEEEEEESI_NS5_IJlSB_lEEENS4_8TiledMMAINS4_8MMA_AtomIJNS4_4SM904GMMA6SPARSE31GMMA_64x64x64_F32E4M3E4M3_SS_TNILNS12_7ScaleInE1ELS15_1ELNS12_9SparseSelE0EEEEEENSJ_INS5_IJSK_SB_SB_EEENS5_IJSB_NSA_ILi0EEES1A_EEEEENS5_IJNS4_10UnderscoreES1D_S1D_EEEEENS4_13SM90_TMA_LOADENS4_14ComposedLayoutINS4_7SwizzleILi1ELi4ELi3EEENS4_25smem_sparse_ptr_flag_bitsILi2ELi8EEENSJ_INS5_IJNS5_IJSB_NSA_ILi8EEEEEENS5_IJSK_NSA_ILi32EEEEEEEEENS5_IJNS5_IJS1A_SG_EEESN_EEEEEEEvNS4_8identityES1G_NS1H_INS1I_ILi2ELi4ELi3EEENS4_18smem_ptr_flag_bitsILi8EEENSJ_INS5_IJS1M_SG_EEENS5_IJSG_SB_EEEEEEEvS1V_EENS_8epilogue10collective6detail29Sm90TmaWarpSpecializedAdapterINS25_15DefaultEpilogueIfNS5_IJSB_llEEES29_NS24_6thread17LinearCombinationIfLi1EffLNS2A_9ScaleType4KindE0ELNS_15FloatRoundStyleE2EfEENS1_15EpilogueDefaultEEEEEvvEEEEvNT_6ParamsE,@function
        .size           _ZN7cutlass13device_kernelINS_4gemm6kernel13GemmUniversalIN4cute5tupleIJiiiiEEENS1_10collective13CollectiveMmaINS1_43MainloopSm90TmaGmmaWarpSpecializedSparseFP8ILi16ENS5_IJNS4_1CILi1EEESB_SB_EEENS1_35KernelTmaWarpSpecializedCooperativeEEENS5_IJNSA_ILi256EEENSA_ILi64EEESG_EEENS_12float_e4m3_tENS5_IJNS4_6LayoutINS5_IJiNS5_IJNSA_ILi2EEEiEEEiEEENS5_IJlNS5_IJSB_SK_EEElEEEEENSJ_INS5_IJNS5_IJSG_iEEESQ_iEEENS5_IJNS5_IJSG_NSA_ILi4096EEEEEENS5_IJSB_lEEElEEEEEEEESI_NS5_IJlSB_lEEENS4_8TiledMMAINS4_8MMA_AtomIJNS4_4SM904GMMA6SPARSE31GMMA_64x64x64_F32E4M3E4M3_SS_TNILNS12_7ScaleInE1ELS15_1ELNS12_9SparseSelE0EEEEEENSJ_INS5_IJSK_SB_SB_EEENS5_IJSB_NSA_ILi0EEES1A_EEEEENS5_IJNS4_10UnderscoreES1D_S1D_EEEEENS4_13SM90_TMA_LOADENS4_14ComposedLayoutINS4_7SwizzleILi1ELi4ELi3EEENS4_25smem_sparse_ptr_flag_bitsILi2ELi8EEENSJ_INS5_IJNS5_IJSB_NSA_ILi8EEEEEENS5_IJSK_NSA_ILi32EEEEEEEEENS5_IJNS5_IJS1A_SG_EEESN_EEEEEEEvNS4_8identityES1G_NS1H_INS1I_ILi2ELi4ELi3EEENS4_18smem_ptr_flag_bitsILi8EEENSJ_INS5_IJS1M_SG_EEENS5_IJSG_SB_EEEEEEEvS1V_EENS_8epilogue10collective6detail29Sm90TmaWarpSpecializedAdapterINS25_15DefaultEpilogueIfNS5_IJSB_llEEES29_NS24_6thread17LinearCombinationIfLi1EffLNS2A_9ScaleType4KindE0ELNS_15FloatRoundStyleE2EfEENS1_15EpilogueDefaultEEEEEvvEEEEvNT_6ParamsE,(.L_x_212 - _ZN7cutlass13device_kernelINS_4gemm6kernel13GemmUniversalIN4cute5tupleIJiiiiEEENS1_10collective13CollectiveMmaINS1_43MainloopSm90TmaGmmaWarpSpecializedSparseFP8ILi16ENS5_IJNS4_1CILi1EEESB_SB_EEENS1_35KernelTmaWarpSpecializedCooperativeEEENS5_IJNSA_ILi256EEENSA_ILi64EEESG_EEENS_12float_e4m3_tENS5_IJNS4_6LayoutINS5_IJiNS5_IJNSA_ILi2EEEiEEEiEEENS5_IJlNS5_IJSB_SK_EEElEEEEENSJ_INS5_IJNS5_IJSG_iEEESQ_iEEENS5_IJNS5_IJSG_NSA_ILi4096EEEEEENS5_IJSB_lEEElEEEEEEEESI_NS5_IJlSB_lEEENS4_8TiledMMAINS4_8MMA_AtomIJNS4_4SM904GMMA6SPARSE31GMMA_64x64x64_F32E4M3E4M3_SS_TNILNS12_7ScaleInE1ELS15_1ELNS12_9SparseSelE0EEEEEENSJ_INS5_IJSK_SB_SB_EEENS5_IJSB_NSA_ILi0EEES1A_EEEEENS5_IJNS4_10UnderscoreES1D_S1D_EEEEENS4_13SM90_TMA_LOADENS4_14ComposedLayoutINS4_7SwizzleILi1ELi4ELi3EEENS4_25smem_sparse_ptr_flag_bitsILi2ELi8EEENSJ_INS5_IJNS5_IJSB_NSA_ILi8EEEEEENS5_IJSK_NSA_ILi32EEEEEEEEENS5_IJNS5_IJS1A_SG_EEESN_EEEEEEEvNS4_8identityES1G_NS1H_INS1I_ILi2ELi4ELi3EEENS4_18smem_ptr_flag_bitsILi8EEENSJ_INS5_IJS1M_SG_EEENS5_IJSG_SB_EEEEEEEvS1V_EENS_8epilogue10collective6detail29Sm90TmaWarpSpecializedAdapterINS25_15DefaultEpilogueIfNS5_IJSB_llEEES29_NS24_6thread17LinearCombinationIfLi1EffLNS2A_9ScaleType4KindE0ELNS_15FloatRoundStyleE2EfEENS1_15EpilogueDefaultEEEEEvvEEEEvNT_6ParamsE)
        .other          _ZN7cutlass13device_kernelINS_4gemm6kernel13GemmUniversalIN4cute5tupleIJiiiiEEENS1_10collective13CollectiveMmaINS1_43MainloopSm90TmaGmmaWarpSpecializedSparseFP8ILi16ENS5_IJNS4_1CILi1EEESB_SB_EEENS1_35KernelTmaWarpSpecializedCooperativeEEENS5_IJNSA_ILi256EEENSA_ILi64EEESG_EEENS_12float_e4m3_tENS5_IJNS4_6LayoutINS5_IJiNS5_IJNSA_ILi2EEEiEEEiEEENS5_IJlNS5_IJSB_SK_EEElEEEEENSJ_INS5_IJNS5_IJSG_iEEESQ_iEEENS5_IJNS5_IJSG_NSA_ILi4096EEEEEENS5_IJSB_lEEElEEEEEEEESI_NS5_IJlSB_lEEENS4_8TiledMMAINS4_8MMA_AtomIJNS4_4SM904GMMA6SPARSE31GMMA_64x64x64_F32E4M3E4M3_SS_TNILNS12_7ScaleInE1ELS15_1ELNS12_9SparseSelE0EEEEEENSJ_INS5_IJSK_SB_SB_EEENS5_IJSB_NSA_ILi0EEES1A_EEEEENS5_IJNS4_10UnderscoreES1D_S1D_EEEEENS4_13SM90_TMA_LOADENS4_14ComposedLayoutINS4_7SwizzleILi1ELi4ELi3EEENS4_25smem_sparse_ptr_flag_bitsILi2ELi8EEENSJ_INS5_IJNS5_IJSB_NSA_ILi8EEEEEENS5_IJSK_NSA_ILi32EEEEEEEEENS5_IJNS5_IJS1A_SG_EEESN_EEEEEEEvNS4_8identityES1G_NS1H_INS1I_ILi2ELi4ELi3EEENS4_18smem_ptr_flag_bitsILi8EEENSJ_INS5_IJS1M_SG_EEENS5_IJSG_SB_EEEEEEEvS1V_EENS_8epilogue10collective6detail29Sm90TmaWarpSpecializedAdapterINS25_15DefaultEpilogueIfNS5_IJSB_llEEES29_NS24_6thread17LinearCombinationIfLi1EffLNS2A_9ScaleType4KindE0ELNS_15FloatRoundStyleE2EfEENS1_15EpilogueDefaultEEEEEvvEEEEvNT_6ParamsE,@"STO_CUDA_ENTRY STV_DEFAULT"
_ZN7cutlass13device_kernelINS_4gemm6kernel13GemmUniversalIN4cute5tupleIJiiiiEEENS1_10collective13CollectiveMmaINS1_43MainloopSm90TmaGmmaWarpSpecializedSparseFP8ILi16ENS5_IJNS4_1CILi1EEESB_SB_EEENS1_35KernelTmaWarpSpecializedCooperativeEEENS5_IJNSA_ILi256EEENSA_ILi64EEESG_EEENS_12float_e4m3_tENS5_IJNS4_6LayoutINS5_IJiNS5_IJNSA_ILi2EEEiEEEiEEENS5_IJlNS5_IJSB_SK_EEElEEEEENSJ_INS5_IJNS5_IJSG_iEEESQ_iEEENS5_IJNS5_IJSG_NSA_ILi4096EEEEEENS5_IJSB_lEEElEEEEEEEESI_NS5_IJlSB_lEEENS4_8TiledMMAINS4_8MMA_AtomIJNS4_4SM904GMMA6SPARSE31GMMA_64x64x64_F32E4M3E4M3_SS_TNILNS12_7ScaleInE1ELS15_1ELNS12_9SparseSelE0EEEEEENSJ_INS5_IJSK_SB_SB_EEENS5_IJSB_NSA_ILi0EEES1A_EEEEENS5_IJNS4_10UnderscoreES1D_S1D_EEEEENS4_13SM90_TMA_LOADENS4_14ComposedLayoutINS4_7SwizzleILi1ELi4ELi3EEENS4_25smem_sparse_ptr_flag_bitsILi2ELi8EEENSJ_INS5_IJNS5_IJSB_NSA_ILi8EEEEEENS5_IJSK_NSA_ILi32EEEEEEEEENS5_IJNS5_IJS1A_SG_EEESN_EEEEEEEvNS4_8identityES1G_NS1H_INS1I_ILi2ELi4ELi3EEENS4_18smem_ptr_flag_bitsILi8EEENSJ_INS5_IJS1M_SG_EEENS5_IJSG_SB_EEEEEEEvS1V_EENS_8epilogue10collective6detail29Sm90TmaWarpSpecializedAdapterINS25_15DefaultEpilogueIfNS5_IJSB_llEEES29_NS24_6thread17LinearCombinationIfLi1EffLNS2A_9ScaleType4KindE0ELNS_15FloatRoundStyleE2EfEENS1_15EpilogueDefaultEEEEEvvEEEEvNT_6ParamsE:
[----:B------:R-:W-:Y:S01]  /*0000*/  LDC R1, c[0x0][0x28] ;  /* 0x00000a00ff017b82 */ /* 0x000fe20000000800 */
[----:B------:R-:W0:Y:S01]  /*0010*/  S2R R4, SR_TID.X ;  /* 0x0000000000047919 */ /* 0x000e220000002100 */
[----:B------:R-:W-:Y:S01]  /*0020*/  ELECT P0, URZ, PT ;  /* 0x00000000003f782f */ /* 0x000fe20003800000 */
[----:B------:R-:W-:Y:S01]  /*0030*/  BSSY B0, `(.L_x_0) ;  /* 0x0000012000007945 */ /* 0x000fe20003800000 */
[--C-:B0-----:R-:W-:Y:S02]  /*0040*/  SHF.R.U32.HI R2, RZ, 0x5, R4.reuse ;  /* 0x00000005ff027819 */ /* 0x101fe40000011604 */
[----:B------:R-:W-:-:S03]  /*0050*/  SHF.R.U32.HI R7, RZ, 0x7, R4 ;  /* 0x00000007ff077819 */ /* 0x000fc60000011604 */
[----:B------:R-:W0:Y:S04]  /*0060*/  SHFL.IDX PT, R6, R2, RZ, 0x1f ;  /* 0x00001fff02067589 */ /* 0x000e2800000e0000 */
[----:B------:R1:W2:Y:S01]  /*0070*/  SHFL.IDX PT, R5, R7, RZ, 0x1f ;  /* 0x00001fff07057589 */ /* 0x0002a200000e0000 */
[----:B0-----:R-:W-:-:S13]  /*0080*/  ISETP.NE.OR P0, PT, R6, RZ, !P0 ;  /* 0x000000ff0600720c */ /* 0x001fda0004705670 */
[----:B-12---:R-:W-:Y:S05]  /*0090*/  @P0 BRA `(.L_x_1) ;  /* 0x00000000002c0947 */ /* 0x006fea0003800000 */
[----:B------:R-:W-:Y:S02]  /*00a0*/  ULDC.64 UR4, c[0x0][0x198] ;  /* 0x0000660000047ab9 */ /* 0x000fe40000000a00 */
[----:B------:R-:W-:Y:S02]  /*00b0*/  UIADD3 UR6, UP0, UR4, 0xf0, URZ ;  /* 0x000000f004067890 */ /* 0x000fe4000ff1e03f */
[----:B------:R-:W-:Y:S02]  /*00c0*/  UIADD3 UR8, UP1, UR4, 0x1f0, URZ ;  /* 0x000001f004087890 */ /* 0x000fe4000ff3e03f */
[----:B------:R-:W-:Y:S02]  /*00d0*/  UIADD3 UR4, UP2, UR4, 0x2f0, URZ ;  /* 0x000002f004047890 */ /* 0x000fe4000ff5e03f */
[----:B------:R-:W-:Y:S02]  /*00e0*/  UIADD3.X UR7, URZ, UR5, URZ, UP0, !UPT ;  /* 0x000000053f077290 */ /* 0x000fe400087fe43f */
[----:B------:R-:W-:-:S02]  /*00f0*/  UIADD3.X UR9, URZ, UR5, URZ, UP1, !UPT ;  /* 0x000000053f097290 */ /* 0x000fc40008ffe43f */
[----:B------:R-:W-:-:S05]  /*0100*/  UIADD3.X UR5, URZ, UR5, URZ, UP2, !UPT ;  /* 0x000000053f057290 */ /* 0x000fca00097fe43f */
[----:B------:R0:W-:Y:S02]  /*0110*/  UTMACCTL.PF [UR6] ;  /* 0x00000000060079b9 */ /* 0x0001e40008040000 */
[----:B------:R0:W-:Y:S02]  /*0120*/  UTMACCTL.PF [UR8] ;  /* 0x00000000080079b9 */ /* 0x0001e40008040000 */
[----:B------:R0:W-:Y:S02]  /*0130*/  UTMACCTL.PF [UR4] ;  /* 0x00000000040079b9 */ /* 0x0001e40008040000 */
[----:B0-----:R-:W-:Y:S01]  /*0140*/  NOP ;  /* 0x0000000000007918 */ /* 0x001fe20000000000 */
.L_x_1:
[----:B------:R-:W-:Y:S05]  /*0150*/  BSYNC B0 ;  /* 0x0000000000007941 */ /* 0x000fea0003800000 */
.L_x_0:
[----:B------:R-:W0:Y:S02]  /*0160*/  SHFL.IDX PT, R0, R2, RZ, 0x1f ;  /* 0x00001fff02007589 */ /* 0x000e2400000e0000 */
[----:B0-----:R-:W-:-:S13]  /*0170*/  ISETP.NE.AND P0, PT, R0, RZ, PT ;  /* 0x000000ff0000720c */ /* 0x001fda0003f05270 */
[----:B------:R-:W-:Y:S05]  /*0180*/  @P0 BRA `(.L_x_2) ;  /* 0x0000000000c40947 */ /* 0x000fea0003800000 */
[----:B------:R-:W-:Y:S01]  /*0190*/  ELECT P0, URZ, PT ;  /* 0x00000000003f782f */ /* 0x000fe20003800000 */
[----:B------:R-:W-:-:S12]  /*01a0*/  BSSY B0, `(.L_x_2) ;  /* 0x000002f000007945 */ /* 0x000fd80003800000 */
[----:B------:R-:W-:Y:S05]  /*01b0*/  @!P0 BRA `(.L_x_3) ;  /* 0x0000000000b48947 */ /* 0x000fea0003800000 */
[----:B------:R-:W0:Y:S01]  /*01c0*/  S2UR UR8, SR_CgaCtaId ;  /* 0x00000000000879c3 */ /* 0x000e220000008800 */
[----:B------:R-:W-:Y:S01]  /*01d0*/  UMOV UR4, 0x400 ;  /* 0x0000040000047882 */ /* 0x000fe20000000000 */
[----:B------:R-:W-:Y:S01]  /*01e0*/  UMOV UR5, 0x1 ;  /* 0x0000000100057882 */ /* 0x000fe20000000000 */
[----:B------:R-:W-:Y:S02]  /*01f0*/  UMOV UR6, 0x100 ;  /* 0x0000010000067882 */ /* 0x000fe40000000000 */
[----:B------:R-:W-:-:S04]  /*0200*/  UIADD3 UR6, -UR6, 0x100000, URZ ;  /* 0x0010000006067890 */ /* 0x000fc8000fffe13f */
[----:B------:R-:W-:Y:S02]  /*0210*/  USHF.L.U32 UR7, UR6, 0xb, URZ ;  /* 0x0000000b06077899 */ /* 0x000fe4000800063f */
[----:B------:R-:W-:Y:S02]  /*0220*/  USHF.L.U32 UR6, UR6, 0x1, URZ ;  /* 0x0000000106067899 */ /* 0x000fe4000800063f */
[----:B0-----:R-:W-:Y:S02]  /*0230*/  ULEA UR8, UR8, UR4, 0x18 ;  /* 0x0000000408087291 */ /* 0x001fe4000f8ec03f */
[----:B------:R-:W-:-:S04]  /*0240*/  UIADD3 UR4, -UR5, 0x100000, URZ ;  /* 0x0010000005047890 */ /* 0x000fc8000fffe13f */
[----:B------:R-:W-:Y:S02]  /*0250*/  USHF.L.U32 UR5, UR4, 0xb, URZ ;  /* 0x0000000b04057899 */ /* 0x000fe4000800063f */
[----:B------:R-:W-:Y:S01]  /*0260*/  USHF.L.U32 UR4, UR4, 0x1, URZ ;  /* 0x0000000104047899 */ /* 0x000fe2000800063f */
[----:B------:R-:W0:Y:S11]  /*0270*/  FENCE.VIEW.ASYNC.S ;  /* 0x00000000000073c6 */ /* 0x000e360000000000 */
[----:B0-----:R0:W1:Y:S01]  /*0280*/  SYNCS.EXCH.64 URZ, [UR8], UR4 ;  /* 0x00000004083f75b2 */ /* 0x0010620008000100 */
[----:B------:R0:W2:Y:S01]  /*0290*/  SYNCS.EXCH.64 URZ, [UR8+0x80], UR6 ;  /* 0x00008006083f75b2 */ /* 0x0000a20008000100 */
[----:B------:R0:W3:Y:S01]  /*02a0*/  SYNCS.EXCH.64 URZ, [UR8+0x8], UR4 ;  /* 0x00000804083f75b2 */ /* 0x0000e20008000100 */
[----:B------:R0:W4:Y:S01]  /*02b0*/  SYNCS.EXCH.64 URZ, [UR8+0x88], UR6 ;  /* 0x00008806083f75b2 */ /* 0x0001220008000100 */
[----:B------:R0:W0:Y:S01]  /*02c0*/  SYNCS.EXCH.64 URZ, [UR8+0x10], UR4 ;  /* 0x00001004083f75b2 */ /* 0x0000220008000100 */
        /* <DEDUP_REMOVED lines=27> */
[----:B-1234-:R-:W-:Y:S01]  /*0480*/  NOP ;  /* 0x0000000000007918 */ /* 0x01efe20000000000 */
.L_x_3:
[----:B0-----:R-:W-:Y:S05]  /*0490*/  BSYNC B0 ;  /* 0x0000000000007941 */ /* 0x001fea0003800000 */
.L_x_2:
[----:B------:R-:W0:Y:S01]  /*04a0*/  SHFL.IDX PT, R2, R2, RZ, 0x1f ;  /* 0x00001fff02027589 */ /* 0x000e2200000e0000 */
[----:B------:R-:W1:Y:S01]  /*04b0*/  LDC R0, c[0x0][0x75c] ;  /* 0x0001d700ff007b82 */ /* 0x000e620000000800 */
[----:B------:R-:W-:Y:S02]  /*04c0*/  ELECT P0, URZ, PT ;  /* 0x00000000003f782f */ /* 0x000fe40003800000 */
[----:B------:R-:W-:Y:S01]  /*04d0*/  SHF.R.S32.HI R3, RZ, 0x1f, R6 ;  /* 0x0000001fff037819 */ /* 0x000fe20000011406 */
[----:B------:R-:W2:Y:S01]  /*04e0*/  S2R R9, SR_CTAID.Y ;  /* 0x0000000000097919 */ /* 0x000ea20000002600 */
[----:B------:R-:W-:Y:S01]  /*04f0*/  UMOV UR4, 0x20 ;  /* 0x0000002000047882 */ /* 0x000fe20000000000 */
[C---:B------:R-:W-:Y:S01]  /*0500*/  ISETP.NE.AND P2, PT, R5.reuse, RZ, PT ;  /* 0x000000ff0500720c */ /* 0x040fe20003f45270 */
[----:B------:R-:W-:Y:S01]  /*0510*/  VIADD R8, R5, 0xffffffff ;  /* 0xffffffff05087836 */ /* 0x000fe20000000000 */
[----:B------:R-:W3:Y:S01]  /*0520*/  S2R R10, SR_CTAID.X ;  /* 0x00000000000a7919 */ /* 0x000ee20000002500 */
[----:B------:R-:W-:Y:S01]  /*0530*/  LEA.HI R3, R3, R6, RZ, 0x2 ;  /* 0x0000000603037211 */ /* 0x000fe200078f10ff */
[----:B------:R-:W-:Y:S01]  /*0540*/  NOP ;  /* 0x0000000000007918 */ /* 0x000fe20000000000 */
[----:B------:R-:W-:Y:S01]  /*0550*/  NOP ;  /* 0x0000000000007918 */ /* 0x000fe20000000000 */
[----:B------:R-:W-:-:S02]  /*0560*/  LOP3.LUT R92, R92, 0xfffff7ff, RZ, 0xc0, !PT ;  /* 0xfffff7ff5c5c7812 */ /* 0x000fc400078ec0ff */
[----:B------:R-:W-:Y:S02]  /*0570*/  LOP3.LUT R3, R3, 0xfffffffc, RZ, 0xc0, !PT ;  /* 0xfffffffc03037812 */ /* 0x000fe400078ec0ff */
[----:B------:R-:W-:-:S03]  /*0580*/  ISETP.GE.U32.AND P1, PT, R8, 0x2, PT ;  /* 0x000000020800780c */ /* 0x000fc60003f26070 */
[----:B------:R-:W-:Y:S01]  /*0590*/  IMAD.IADD R6, R6, 0x1, -R3 ;  /* 0x0000000106067824 */ /* 0x000fe200078e0a03 */
[----:B0-----:R-:W-:Y:S02]  /*05a0*/  ISETP.NE.OR P0, PT, R2, RZ, !P0 ;  /* 0x000000ff0200720c */ /* 0x001fe40004705670 */
[----:B-1----:R-:W-:-:S11]  /*05b0*/  ISETP.NE.AND P3, PT, R0, 0x1, PT ;  /* 0x000000010000780c */ /* 0x002fd60003f65270 */
[----:B------:R-:W-:Y:S01]  /*05c0*/  VOTEU.ALL UP0, P0 ;  /* 0x00000000003f7886 */ /* 0x000fe20000000000 */
[----:B------:R-:W-:Y:S01]  /*05d0*/  VOTEU.ALL UP1, P0 ;  /* 0x00000000003f7886 */ /* 0x000fe20000020000 */
[----:B------:R-:W3:Y:S01]  /*05e0*/  @P3 LDC R11, c[0x0][0x10] ;  /* 0x00000400ff0b3b82 */ /* 0x000ee20000000800 */
[----:B--2---:R-:W-:Y:S01]  /*05f0*/  @P3 IMAD.MOV.U32 R2, RZ, RZ, R9 ;  /* 0x000000ffff023224 */ /* 0x004fe200078e0009 */
[----:B------:R-:W-:Y:S01]  /*0600*/  @P3 LOP3.LUT R92, R92, 0x800, RZ, 0xfc, !PT ;  /* 0x000008005c5c3812 */ /* 0x000fe200078efcff */
[----:B------:R-:W-:Y:S01]  /*0610*/  @!UP0 UMOV UR6, 0x400 ;  /* 0x0000040000068882 */ /* 0x000fe20000000000 */
[----:B------:R-:W-:-:S04]  /*0620*/  @!UP0 UIADD3 UR4, -UR4, 0x100000, URZ ;  /* 0x0010000004048890 */ /* 0x000fc8000fffe13f */
[----:B------:R-:W-:Y:S02]  /*0630*/  @!UP0 USHF.L.U32 UR5, UR4, 0xb, URZ ;  /* 0x0000000b04058899 */ /* 0x000fe4000800063f */
[----:B------:R-:W-:Y:S01]  /*0640*/  @!UP0 USHF.L.U32 UR4, UR4, 0x1, URZ ;  /* 0x0000000104048899 */ /* 0x000fe2000800063f */
[----:B------:R-:W-:Y:S01]  /*0650*/  @P3 IMAD.MOV.U32 R3, RZ, RZ, RZ ;  /* 0x000000ffff033224 */ /* 0x000fe200078e00ff */
[----:B------:R-:W0:Y:S08]  /*0660*/  @!UP0 S2UR UR7, SR_CgaCtaId ;  /* 0x00000000000789c3 */ /* 0x000e300000008800 */
[----:B------:R-:W1:Y:S01]  /*0670*/  @!P3 LDC R12, c[0x0][0xc] ;  /* 0x00000300ff0cbb82 */ /* 0x000e620000000800 */
[----:B---3--:R-:W-:-:S04]  /*0680*/  @P3 IMAD.WIDE.U32 R2, R10, R11, R2 ;  /* 0x0000000b0a023225 */ /* 0x008fc800078e0002 */
[----:B------:R-:W-:Y:S01]  /*0690*/  IMAD.MOV.U32 R11, RZ, RZ, RZ ;  /* 0x000000ffff0b7224 */ /* 0x000fe200078e00ff */
[----:B0-----:R-:W-:Y:S01]  /*06a0*/  @!UP0 ULEA UR6, UR7, UR6, 0x18 ;  /* 0x0000000607068291 */ /* 0x001fe2000f8ec03f */
[----:B------:R-:W-:Y:S01]  /*06b0*/  VOTEU.ALL UP0, P0 ;  /* 0x00000000003f7886 */ /* 0x000fe20000000000 */
[----:B------:R-:W-:-:S04]  /*06c0*/  ISETP.NE.AND P0, PT, R6, 0x3, PT ;  /* 0x000000030600780c */ /* 0x000fc80003f05270 */
[----:B------:R-:W-:Y:S01]  /*06d0*/  ISETP.EQ.OR P0, PT, R6, RZ, !P0 ;  /* 0x000000ff0600720c */ /* 0x000fe20004702670 */
[----:B-1----:R-:W-:-:S03]  /*06e0*/  @!P3 IMAD.WIDE.U32 R12, R12, R9, R10 ;  /* 0x000000090c0cb225 */ /* 0x002fc600078e000a */
[----:B------:R-:W-:Y:S01]  /*06f0*/  ISETP.EQ.AND P0, PT, R5, RZ, P0 ;  /* 0x000000ff0500720c */ /* 0x000fe20000702270 */
[----:B------:R-:W-:Y:S01]  /*0700*/  @P3 IMAD.MOV.U32 R5, RZ, RZ, RZ ;  /* 0x000000ffff053224 */ /* 0x000fe200078e00ff */
[----:B------:R-:W0:Y:S02]  /*0710*/  FENCE.VIEW.ASYNC.S ;  /* 0x00000000000073c6 */ /* 0x000e240000000000 */
[----:B0-----:R0:W1:Y:S01]  /*0720*/  @!UP0 SYNCS.EXCH.64 URZ, [UR6+0x110], UR4 ;  /* 0x00011004063f85b2 */ /* 0x0010620008000100 */
[----:B------:R-:W-:Y:S02]  /*0730*/  @!P3 IMAD.MOV.U32 R2, RZ, RZ, R12 ;  /* 0x000000ffff02b224 */ /* 0x000fe400078e000c */
[----:B------:R-:W-:Y:S01]  /*0740*/  @P3 IMAD.IADD R3, R3, 0x1, R5 ;  /* 0x0000000103033824 */ /* 0x000fe200078e0205 */
[----:B------:R-:W-:Y:S01]  /*0750*/  SEL R5, RZ, 0x1, !P0 ;  /* 0x00000001ff057807 */ /* 0x000fe20004000000 */
[----:B------:R-:W-:-:S03]  /*0760*/  @!P3 IMAD.MOV.U32 R3, RZ, RZ, R13 ;  /* 0x000000ffff03b224 */ /* 0x000fc600078e000d */
[----:B------:R-:W-:Y:S01]  /*0770*/  SEL R5, R5, 0x2, P1 ;  /* 0x0000000205057807 */ /* 0x000fe20000800000 */
[----:B------:R0:W1:Y:S01]  /*0780*/  @!UP1 SYNCS.EXCH.64 URZ, [UR6+0x118], UR4 ;  /* 0x00011804063f95b2 */ /* 0x0000620008000100 */
[----:B------:R-:W-:Y:S01]  /*0790*/  NOP ;  /* 0x0000000000007918 */ /* 0x000fe20000000000 */
[----:B-1----:R-:W-:Y:S06]  /*07a0*/  BAR.SYNC.DEFER_BLOCKING 0x0 ;  /* 0x0000000000007b1d */ /* 0x002fec0000010000 */
[----:B------:R-:W-:Y:S05]  /*07b0*/  @!P2 BRA `(.L_x_4) ;  /* 0x000000700014a947 */ /* 0x000fea0003800000 */
[----:B------:R-:W-:-:S13]  /*07c0*/  ISETP.GT.U32.AND P0, PT, R8, 0x1, PT ;  /* 0x000000010800780c */ /* 0x000fda0003f04070 */
[----:B0-----:R-:W-:Y:S05]  /*07d0*/  @P0 EXIT ;  /* 0x000000000000094d */ /* 0x001fea0003800000 */
[----:B------:R-:W-:Y:S01]  /*07e0*/  ULDC.64 UR4, c[0x0][0x750] ;  /* 0x0001d40000047ab9 */ /* 0x000fe20000000a00 */
[----:B------:R-:W-:Y:S01]  /*07f0*/  PRMT R13, RZ, 0x7610, R13 ;  /* 0x00007610ff0d7816 */ /* 0x000fe2000000000d */
[----:B------:R-:W-:Y:S01]  /*0800*/  IMAD.MOV.U32 R8, RZ, RZ, -0x1 ;  /* 0xffffffffff087424 */ /* 0x000fe200078e00ff */
[----:B------:R-:W-:Y:S01]  /*0810*/  ISETP.GE.U32.AND P0, PT, R2, UR4, PT ;  /* 0x0000000402007c0c */ /* 0x000fe2000bf06070 */
[----:B------:R-:W-:Y:S01]  /*0820*/  IMAD.MOV.U32 R6, RZ, RZ, -0x1 ;  /* 0xffffffffff067424 */ /* 0x000fe200078e00ff */
[----:B------:R-:W-:Y:S02]  /*0830*/  MOV R12, 0xffffffff ;  /* 0xffffffff000c7802 */ /* 0x000fe40000000f00 */
[----:B------:R-:W-:-:S13]  /*0840*/  ISETP.GE.U32.AND.EX P0, PT, R3, UR5, PT, P0 ;  /* 0x0000000503007c0c */ /* 0x000fda000bf06100 */
[----:B------:R-:W-:Y:S05]  /*0850*/  @P0 BRA `(.L_x_5) ;  /* 0x0000000400580947 */ /* 0x000fea0003800000 */
[----:B------:R-:W0:Y:S01]  /*0860*/  LDC.64 R20, c[0x0][0x728] ;  /* 0x0001ca00ff147b82 */ /* 0x000e220000000a00 */
[----:B------:R-:W-:Y:S02]  /*0870*/  IMAD.MOV.U32 R12, RZ, RZ, R2 ;  /* 0x000000ffff0c7224 */ /* 0x000fe400078e0002 */
[----:B------:R-:W-:-:S05]  /*0880*/  IMAD.MOV.U32 R13, RZ, RZ, R3 ;  /* 0x000000ffff0d7224 */ /* 0x000fca00078e0003 */
[----:B------:R-:W1:Y:S08]  /*0890*/  LDC R8, c[0x0][0x730] ;  /* 0x0001cc00ff087b82 */ /* 0x000e700000000800 */
[----:B------:R-:W2:Y:S01]  /*08a0*/  LDC.64 R22, c[0x0][0x720] ;  /* 0x0001c800ff167b82 */ /* 0x000ea20000000a00 */
[----:B0-----:R-:W-:-:S04]  /*08b0*/  ISETP.NE.U32.AND P0, PT, R20, RZ, PT ;  /* 0x000000ff1400720c */ /* 0x001fc80003f05070 */
[----:B------:R-:W-:-:S13]  /*08c0*/  ISETP.NE.AND.EX P0, PT, R21, RZ, PT, P0 ;  /* 0x000000ff1500720c */ /* 0x000fda0003f05300 */
[----:B-12---:R-:W-:Y:S05]  /*08d0*/  @!P0 BRA `(.L_x_6) ;  /* 0x0000000000288947 */ /* 0x006fea0003800000 */
[----:B------:R-:W0:Y:S02]  /*08e0*/  LDC R17, c[0x0][0x734] ;  /* 0x0001cd00ff117b82 */ /* 0x000e240000000800 */
[----:B0-----:R-:W-:-:S05]  /*08f0*/  IADD3 R17, P0, R2, R17, RZ ;  /* 0x0000001102117210 */ /* 0x001fca0007f1e0ff */
[----:B------:R-:W-:-:S04]  /*0900*/  IMAD.X R19, RZ, RZ, R3, P0 ;  /* 0x000000ffff137224 */ /* 0x000fc800000e0603 */
[----:B------:R-:W-:-:S04]  /*0910*/  IMAD.WIDE.U32 R12, R19, R20, RZ ;  /* 0x00000014130c7225 */ /* 0x000fc800078e00ff */
[----:B------:R-:W-:-:S04]  /*0920*/  IMAD.WIDE.U32 R14, P0, R17, R21, R12 ;  /* 0x00000015110e7225 */ /* 0x000fc8000780000c */
[----:B------:R-:W-:-:S04]  /*0930*/  IMAD.WIDE.U32 R12, R17, R20, RZ ;  /* 0x00000014110c7225 */ /* 0x000fc800078e00ff */
[----:B------:R-:W-:Y:S01]  /*0940*/  IMAD.X R17, RZ, RZ, RZ, P0 ;  /* 0x000000ffff117224 */ /* 0x000fe200000e06ff */
[----:B------:R-:W-:Y:S01]  /*0950*/  IADD3 RZ, P0, R13, R14, RZ ;  /* 0x0000000e0dff7210 */ /* 0x000fe20007f1e0ff */
[----:B------:R-:W-:-:S04]  /*0960*/  IMAD.MOV.U32 R16, RZ, RZ, R15 ;  /* 0x000000ffff107224 */ /* 0x000fc800078e000f */
[----:B------:R-:W-:-:S08]  /*0970*/  IMAD.WIDE.U32.X R12, R19, R21, R16, P0 ;  /* 0x00000015130c7225 */ /* 0x000fd000000e0410 */
.L_x_6:
[-CC-:B------:R-:W-:Y:S01]  /*0980*/  SHF.R.U64 R27, R12, R8.reuse, R13.reuse ;  /* 0x000000080c1b7219 */ /* 0x180fe2000000120d */
[----:B------:R-:W0:Y:S01]  /*0990*/  LDC.64 R24, c[0x0][0x740] ;  /* 0x0001d000ff187b82 */ /* 0x000e220000000a00 */
[----:B------:R-:W-:Y:S01]  /*09a0*/  SHF.R.U32.HI R8, RZ, R8, R13 ;  /* 0x00000008ff087219 */ /* 0x000fe2000001160d */
[----:B------:R-:W-:Y:S01]  /*09b0*/  ULDC UR4, c[0x0][0x150] ;  /* 0x0000540000047ab9 */ /* 0x000fe20000000800 */
[----:B------:R-:W-:Y:S02]  /*09c0*/  IADD3 R15, P0, RZ, -R27, RZ ;  /* 0x8000001bff0f7210 */ /* 0x000fe40007f1e0ff */
[----:B------:R-:W-:-:S03]  /*09d0*/  I2FP.F32.U32 R6, R10 ;  /* 0x0000000a00067245 */ /* 0x000fc60000201000 */
[----:B------:R-:W-:Y:S01]  /*09e0*/  IMAD.X R17, RZ, RZ, ~R8, P0 ;  /* 0x000000ffff117224 */ /* 0x000fe200000e0e08 */
[----:B------:R-:W1:Y:S01]  /*09f0*/  LDC R14, c[0x0][0x718] ;  /* 0x0001c600ff0e7b82 */ /* 0x000e620000000800 */
[----:B------:R-:W-:Y:S01]  /*0a00*/  FMUL R6, R6, UR4 ;  /* 0x0000000406067c20 */ /* 0x000fe20008400000 */
[----:B------:R-:W-:Y:S01]  /*0a10*/  IMAD.WIDE.U32 R12, R15, R22, R2 ;  /* 0x000000160f0c7225 */ /* 0x000fe200078e0002 */
[----:B------:R-:W-:-:S03]  /*0a20*/  ULDC UR4, c[0x0][0x154] ;  /* 0x0000550000047ab9 */ /* 0x000fc60000000800 */
[----:B------:R-:W-:Y:S01]  /*0a30*/  IMAD R8, R17, R22, RZ ;  /* 0x0000001611087224 */ /* 0x000fe200078e02ff */
[----:B------:R-:W2:Y:S01]  /*0a40*/  F2I.U32.TRUNC.NTZ R6, R6 ;  /* 0x0000000600067305 */ /* 0x000ea2000020f000 */
[----:B------:R-:W3:Y:S02]  /*0a50*/  LDC R11, c[0x0][0x144] ;  /* 0x00005100ff0b7b82 */ /* 0x000ee40000000800 */
[----:B------:R-:W-:Y:S01]  /*0a60*/  IMAD R15, R15, R23, R8 ;  /* 0x000000170f0f7224 */ /* 0x000fe200078e0208 */
[----:B------:R-:W-:-:S03]  /*0a70*/  I2FP.F32.U32 R8, R9 ;  /* 0x0000000900087245 */ /* 0x000fc60000201000 */
[----:B------:R-:W-:Y:S01]  /*0a80*/  IMAD.IADD R13, R13, 0x1, R15 ;  /* 0x000000010d0d7824 */ /* 0x000fe200078e020f */
[----:B0-----:R-:W-:Y:S01]  /*0a90*/  ISETP.NE.U32.AND P0, PT, R24, RZ, PT ;  /* 0x000000ff1800720c */ /* 0x001fe20003f05070 */
[----:B------:R-:W0:Y:S03]  /*0aa0*/  LDC R17, c[0x0][0x708] ;  /* 0x0001c200ff117b82 */ /* 0x000e260000000800 */
[----:B------:R-:W-:Y:S01]  /*0ab0*/  ISETP.NE.AND.EX P0, PT, R25, RZ, PT, P0 ;  /* 0x000000ff1900720c */ /* 0x000fe20003f05300 */
[----:B--2---:R-:W-:-:S04]  /*0ac0*/  IMAD.MOV R15, RZ, RZ, -R6 ;  /* 0x000000ffff0f7224 */ /* 0x004fc800078e0a06 */
[----:B------:R-:W2:Y:S01]  /*0ad0*/  LDC R19, c[0x0][0x758] ;  /* 0x0001d600ff137b82 */ /* 0x000ea20000000800 */
[-CC-:B-1----:R-:W-:Y:S02]  /*0ae0*/  SHF.R.U64 R21, R12, R14.reuse, R13.reuse ;  /* 0x0000000e0c157219 */ /* 0x182fe4000000120d */
[----:B------:R-:W-:-:S05]  /*0af0*/  SHF.R.U32.HI R12, RZ, R14, R13 ;  /* 0x0000000eff0c7219 */ /* 0x000fca000001160d */
[----:B------:R-:W1:Y:S01]  /*0b00*/  LDC R18, c[0x0][0x148] ;  /* 0x00005200ff127b82 */ /* 0x000e620000000800 */
[----:B---3--:R-:W-:Y:S02]  /*0b10*/  IMAD R6, R11, R15, R10 ;  /* 0x0000000f0b067224 */ /* 0x008fe400078e020a */
[----:B------:R-:W-:Y:S01]  /*0b20*/  FMUL R11, R8, UR4 ;  /* 0x00000004080b7c20 */ /* 0x000fe20008400000 */
[----:B------:R-:W-:-:S04]  /*0b30*/  IMAD.MOV.U32 R10, RZ, RZ, -0x1 ;  /* 0xffffffffff0a7424 */ /* 0x000fc800078e00ff */
[----:B------:R-:W3:Y:S01]  /*0b40*/  LDC R23, c[0x0][0x700] ;  /* 0x0001c000ff177b82 */ /* 0x000ee20000000800 */
[-CC-:B0-----:R-:W-:Y:S02]  /*0b50*/  SHF.R.U64 R29, R21, R17.reuse, R12.reuse ;  /* 0x00000011151d7219 */ /* 0x181fe4000000120c */
[----:B------:R-:W-:Y:S02]  /*0b60*/  SHF.R.U32.HI R8, RZ, R17, R12 ;  /* 0x00000011ff087219 */ /* 0x000fe4000001160c */
[----:B------:R-:W-:Y:S01]  /*0b70*/  MOV R12, 0x1 ;  /* 0x00000001000c7802 */ /* 0x000fe20000000f00 */
[----:B------:R0:W4:Y:S02]  /*0b80*/  F2I.U32.TRUNC.NTZ R17, R11 ;  /* 0x0000000b00117305 */ /* 0x000124000020f000 */
[----:B------:R-:W1:Y:S01]  /*0b90*/  LDC R20, c[0x0][0x748] ;  /* 0x0001d200ff147b82 */ /* 0x000e620000000800 */
[-C--:B--2---:R-:W-:Y:S02]  /*0ba0*/  SHF.L.U32 R10, R10, R19.reuse, RZ ;  /* 0x000000130a0a7219 */ /* 0x084fe400000006ff */
[----:B------:R-:W-:-:S02]  /*0bb0*/  SHF.R.U64 R28, R29, R19, R8 ;  /* 0x000000131d1c7219 */ /* 0x000fc40000001208 */
[----:B------:R-:W-:Y:S02]  /*0bc0*/  LOP3.LUT R16, RZ, R10, RZ, 0x33, !PT ;  /* 0x0000000aff107212 */ /* 0x000fe400078e33ff */
[-C--:B0-----:R-:W-:Y:S01]  /*0bd0*/  SHF.R.U32.HI R11, RZ, R19.reuse, R8 ;  /* 0x00000013ff0b7219 */ /* 0x081fe20000011608 */
[----:B------:R-:W0:Y:S01]  /*0be0*/  LDC R22, c[0x0][0x738] ;  /* 0x0001ce00ff167b82 */ /* 0x000e220000000800 */
[----:B------:R-:W-:Y:S01]  /*0bf0*/  SHF.L.U32 R8, R12, R19, RZ ;  /* 0x000000130c087219 */ /* 0x000fe200000006ff */
[----:B------:R-:W-:-:S06]  /*0c00*/  IMAD.MOV.U32 R10, RZ, RZ, R28 ;  /* 0x000000ffff0a7224 */ /* 0x000fcc00078e001c */
[----:B------:R-:W2:Y:S01]  /*0c10*/  LDC R26, c[0x0][0x710] ;  /* 0x0001c400ff1a7b82 */ /* 0x000ea20000000800 */
[----:B---34-:R-:W-:Y:S05]  /*0c20*/  @!P0 BRA `(.L_x_7) ;  /* 0x0000000000288947 */ /* 0x018fea0003800000 */
[----:B------:R-:W3:Y:S02]  /*0c30*/  LDC R15, c[0x0][0x74c] ;  /* 0x0001d300ff0f7b82 */ /* 0x000ee40000000800 */
[----:B---3--:R-:W-:-:S05]  /*0c40*/  IADD3 R15, P0, R28, R15, RZ ;  /* 0x0000000f1c0f7210 */ /* 0x008fca0007f1e0ff */
        /* <DEDUP_REMOVED lines=8> */
.L_x_7:
[----:B-1----:R-:W-:Y:S01]  /*0cd0*/  SHF.R.U64 R10, R10, R20, R11 ;  /* 0x000000140a0a7219 */ /* 0x002fe2000000120b */
[----:B------:R-:W-:Y:S01]  /*0ce0*/  IMAD.MOV R17, RZ, RZ, -R17 ;  /* 0x000000ffff117224 */ /* 0x000fe200078e0a11 */
[----:B------:R-:W-:Y:S01]  /*0cf0*/  LOP3.LUT R11, R29, R16, RZ, 0xc0, !PT ;  /* 0x000000101d0b7212 */ /* 0x000fe200078ec0ff */
[----:B------:R-:W-:Y:S02]  /*0d00*/  VIADD R12, R23, 0xffffffff ;  /* 0xffffffff170c7836 */ /* 0x000fe40000000000 */
[----:B------:R-:W-:Y:S02]  /*0d10*/  IMAD.MOV R13, RZ, RZ, -R10 ;  /* 0x000000ffff0d7224 */ /* 0x000fe400078e0a0a */
[----:B------:R-:W-:Y:S01]  /*0d20*/  @P3 IMAD R6, R18, R17, R9 ;  /* 0x0000001112063224 */ /* 0x000fe200078e0209 */
[----:B------:R-:W-:Y:S01]  /*0d30*/  LOP3.LUT R9, R21, R12, RZ, 0xc0, !PT ;  /* 0x0000000c15097212 */ /* 0x000fe200078ec0ff */
[----:B------:R-:W-:Y:S02]  /*0d40*/  IMAD R11, R8, R10, R11 ;  /* 0x0000000a080b7224 */ /* 0x000fe400078e020b */
[----:B0-----:R-:W-:-:S02]  /*0d50*/  IMAD R8, R13, R22, R28 ;  /* 0x000000160d087224 */ /* 0x001fc400078e021c */
[----:B--2---:R-:W-:Y:S02]  /*0d60*/  IMAD R6, R11, R26, R6 ;  /* 0x0000001a0b067224 */ /* 0x004fe400078e0206 */
[----:B------:R-:W-:Y:S02]  /*0d70*/  IMAD R9, R8, R23, R9 ;  /* 0x0000001708097224 */ /* 0x000fe400078e0209 */
[----:B------:R-:W-:-:S03]  /*0d80*/  IMAD.MOV.U32 R13, RZ, RZ, 0x1 ;  /* 0x00000001ff0d7424 */ /* 0x000fc600078e00ff */
[----:B------:R-:W-:Y:S02]  /*0d90*/  SEL R12, R9, R6, !P3 ;  /* 0x00000006090c7207 */ /* 0x000fe40005800000 */
[----:B------:R-:W-:Y:S01]  /*0da0*/  SEL R8, R6, R9, !P3 ;  /* 0x0000000906087207 */ /* 0x000fe20005800000 */
[----:B------:R-:W-:-:S07]  /*0db0*/  IMAD.MOV.U32 R6, RZ, RZ, R27 ;  /* 0x000000ffff067224 */ /* 0x000fce00078e001b */
.L_x_5:
[----:B------:R-:W-:-:S08]  /*0dc0*/  NOP ;  /* 0x0000000000007918 */ /* 0x000fd00000000000 */
[----:B------:R-:W0:Y:S02]  /*0dd0*/  USETMAXREG.TRY_ALLOC.CTAPOOL UP0, 0xe8 ;  /* 0x000000e8000079c8 */ /* 0x000e240008000600 */
[----:B0-----:R-:W-:-:S13]  /*0de0*/  PLOP3.LUT P0, PT, PT, PT, UP0, 0x80, 0x0 ;  /* 0x000000000000781c */ /* 0x001fda0003f0f008 */
[----:B------:R-:W-:Y:S05]  /*0df0*/  @!P0 BRA `(.L_x_5) ;  /* 0xfffffffc00f08947 */ /* 0x000fea000383ffff */
[----:B------:R-:W-:Y:S01]  /*0e00*/  ULDC.64 UR4, c[0x0][0x698] ;  /* 0x0001a60000047ab9 */ /* 0x000fe20000000a00 */
[----:B------:R-:W-:Y:S01]  /*0e10*/  ULDC.64 UR16, c[0x0][0x208] ;  /* 0x0000820000107ab9 */ /* 0x000fe20000000a00 */
[----:B------:R-:W-:-:S04]  /*0e20*/  ISETP.NE.U32.AND P0, PT, RZ, UR4, PT ;  /* 0x00000004ff007c0c */ /* 0x000fc8000bf05070 */
[----:B------:R-:W-:-:S13]  /*0e30*/  ISETP.NE.AND.EX P0, PT, RZ, UR5, PT, P0 ;  /* 0x00000005ff007c0c */ /* 0x000fda000bf05300 */
[----:B------:R-:W-:Y:S05]  /*0e40*/  @!P0 BRA `(.L_x_8) ;  /* 0x00000000001c8947 */ /* 0x000fea0003800000 */
[----:B------:R-:W0:Y:S02]  /*0e50*/  LDC.64 R10, c[0x0][0x698] ;  /* 0x0001a600ff0a7b82 */ /* 0x000e240000000a00 */
[----:B0-----:R-:W2:Y:S02]  /*0e60*/  LDG.E.64 R10, desc[UR16][R10.64] ;  /* 0x000000100a0a7981 */ /* 0x001ea4000c1e1b00 */
[----:B--2---:R-:W-:-:S04]  /*0e70*/  ISETP.NE.U32.AND P0, PT, R10, RZ, PT ;  /* 0x000000ff0a00720c */ /* 0x004fc80003f05070 */
[----:B------:R-:W-:-:S13]  /*0e80*/  ISETP.NE.AND.EX P0, PT, R11, RZ, PT, P0 ;  /* 0x000000ff0b00720c */ /* 0x000fda0003f05300 */
[----:B------:R-:W-:Y:S05]  /*0e90*/  @!P0 BRA `(.L_x_8) ;  /* 0x0000000000088947 */ /* 0x000fea0003800000 */
[----:B------:R0:W5:Y:S01]  /*0ea0*/  LD.E R88, desc[UR16][R10.64] ;  /* 0x000000100a587980 */ /* 0x000162000c101900 */
[----:B------:R-:W-:Y:S05]  /*0eb0*/  BRA `(.L_x_9) ;  /* 0x0000000000207947 */ /* 0x000fea0003800000 */
.L_x_8:
[----:B------:R-:W-:Y:S02]  /*0ec0*/  ULDC.64 UR4, c[0x0][0x688] ;  /* 0x0001a20000047ab9 */ /* 0x000fe40000000a00 */
[----:B------:R-:W-:-:S04]  /*0ed0*/  ISETP.NE.U32.AND P0, PT, RZ, UR4, PT ;  /* 0x00000004ff007c0c */ /* 0x000fc8000bf05070 */
[----:B------:R-:W-:-:S13]  /*0ee0*/  ISETP.NE.AND.EX P0, PT, RZ, UR5, PT, P0 ;  /* 0x00000005ff007c0c */ /* 0x000fda000bf05300 */
[----:B------:R-:W-:Y:S05]  /*0ef0*/  @!P0 BRA `(.L_x_10) ;  /* 0x00000000000c8947 */ /* 0x000fea0003800000 */
[----:B------:R-:W0:Y:S02]  /*0f00*/  LDC.64 R88, c[0x0][0x688] ;  /* 0x0001a200ff587b82 */ /* 0x000e240000000a00 */
[----:B0-----:R1:W5:Y:S01]  /*0f10*/  LDG.E R88, desc[UR16][R88.64] ;  /* 0x0000001058587981 */ /* 0x001362000c1e1900 */
[----:B------:R-:W-:Y:S05]  /*0f20*/  BRA `(.L_x_9) ;  /* 0x0000000000047947 */ /* 0x000fea0003800000 */
.L_x_10:
[----:B------:R-:W2:Y:S02]  /*0f30*/  LDC R88, c[0x0][0x680] ;  /* 0x0001a000ff587b82 */ /* 0x000ea40000000800 */
.L_x_9:
[----:B------:R-:W-:Y:S02]  /*0f40*/  ULDC.64 UR4, c[0x0][0x6a0] ;  /* 0x0001a80000047ab9 */ /* 0x000fe40000000a00 */
[----:B------:R-:W-:-:S04]  /*0f50*/  ISETP.NE.U32.AND P0, PT, RZ, UR4, PT ;  /* 0x00000004ff007c0c */ /* 0x000fc8000bf05070 */
[----:B------:R-:W-:-:S13]  /*0f60*/  ISETP.NE.AND.EX P0, PT, RZ, UR5, PT, P0 ;  /* 0x00000005ff007c0c */ /* 0x000fda000bf05300 */
[----:B------:R-:W-:Y:S05]  /*0f70*/  @!P0 BRA `(.L_x_11) ;  /* 0x00000000001c8947 */ /* 0x000fea0003800000 */
[----:B0-----:R-:W0:Y:S02]  /*0f80*/  LDC.64 R10, c[0x0][0x6a0] ;  /* 0x0001a800ff0a7b82 */ /* 0x001e240000000a00 */
[----:B0-----:R-:W3:Y:S02]  /*0f90*/  LDG.E.64 R10, desc[UR16][R10.64] ;  /* 0x000000100a0a7981 */ /* 0x001ee4000c1e1b00 */
[----:B---3--:R-:W-:-:S04]  /*0fa0*/  ISETP.NE.U32.AND P0, PT, R10, RZ, PT ;  /* 0x000000ff0a00720c */ /* 0x008fc80003f05070 */
[----:B------:R-:W-:-:S13]  /*0fb0*/  ISETP.NE.AND.EX P0, PT, R11, RZ, PT, P0 ;  /* 0x000000ff0b00720c */ /* 0x000fda0003f05300 */
[----:B------:R-:W-:Y:S05]  /*0fc0*/  @!P0 BRA `(.L_x_11) ;  /* 0x0000000000088947 */ /* 0x000fea0003800000 */
[----:B-1----:R0:W5:Y:S01]  /*0fd0*/  LD.E R89, desc[UR16][R10.64] ;  /* 0x000000100a597980 */ /* 0x002162000c101900 */
[----:B------:R-:W-:Y:S05]  /*0fe0*/  BRA `(.L_x_12) ;  /* 0x0000000000207947 */ /* 0x000fea0003800000 */
.L_x_11:
[----:B------:R-:W-:Y:S02]  /*0ff0*/  ULDC.64 UR4, c[0x0][0x690] ;  /* 0x0001a40000047ab9 */ /* 0x000fe40000000a00 */
[----:B------:R-:W-:-:S04]  /*1000*/  ISETP.NE.U32.AND P0, PT, RZ, UR4, PT ;  /* 0x00000004ff007c0c */ /* 0x000fc8000bf05070 */
[----:B------:R-:W-:-:S13]  /*1010*/  ISETP.NE.AND.EX P0, PT, RZ, UR5, PT, P0 ;  /* 0x00000005ff007c0c */ /* 0x000fda000bf05300 */
[----:B------:R-:W-:Y:S05]  /*1020*/  @!P0 BRA `(.L_x_13) ;  /* 0x00000000000c8947 */ /* 0x000fea0003800000 */
[----:B0-----:R-:W1:Y:S02]  /*1030*/  LDC.64 R10, c[0x0][0x690] ;  /* 0x0001a400ff0a7b82 */ /* 0x001e640000000a00 */
[----:B-1----:R1:W5:Y:S01]  /*1040*/  LDG.E R89, desc[UR16][R10.64] ;  /* 0x000000100a597981 */ /* 0x002362000c1e1900 */
[----:B------:R-:W-:Y:S05]  /*1050*/  BRA `(.L_x_12) ;  /* 0x0000000000047947 */ /* 0x000fea0003800000 */
.L_x_13:
[----:B-1----:R-:W3:Y:S02]  /*1060*/  LDC R89, c[0x0][0x684] ;  /* 0x0001a100ff597b82 */ /* 0x002ee40000000800 */
.L_x_12:
[----:B------:R-:W-:-:S13]  /*1070*/  LOP3.LUT P0, RZ, R13, 0xff, RZ, 0xc0, !PT ;  /* 0x000000ff0dff7812 */ /* 0x000fda000780c0ff */
[----:B------:R-:W-:Y:S05]  /*1080*/  @!P0 EXIT ;  /* 0x000000000000894d */ /* 0x000fea0003800000 */
[----:B------:R-:W-:Y:S01]  /*1090*/  ULDC UR4, c[0x0][0x28c] ;  /* 0x0000a30000047ab9 */ /* 0x000fe20000000800 */
[----:B------:R-:W-:Y:S01]  /*10a0*/  LOP3.LUT R94, R5, 0x1, RZ, 0xfc, !PT ;  /* 0x00000001055e7812 */ /* 0x000fe200078efcff */
[----:B------:R-:W-:-:S04]  /*10b0*/  UIADD3 UR4, UR4, 0x3f, URZ ;  /* 0x0000003f04047890 */ /* 0x000fc8000fffe03f */
[----:B------:R-:W-:-:S04]  /*10c0*/  USHF.R.S32.HI UR5, URZ, 0x1f, UR4 ;  /* 0x0000001f3f057899 */ /* 0x000fc80008011404 */
[----:B------:R-:W-:-:S03]  /*10d0*/  ULEA.HI UR5, UR5, UR4, URZ, 0x6 ;  /* 0x0000000405057291 */ /* 0x000fc6000f8f303f */
[----:B------:R-:W-:Y:S01]  /*10e0*/  UMOV UR4, URZ ;  /* 0x0000003f00047c82 */ /* 0x000fe20008000000 */
[----:B------:R-:W-:-:S03]  /*10f0*/  USHF.R.S32.HI UR8, URZ, 0x6, UR5 ;  /* 0x000000063f087899 */ /* 0x000fc60008011405 */
[----:B------:R-:W-:-:S09]  /*1100*/  UMOV UR5, URZ ;  /* 0x0000003f00057c82 */ /* 0x000fd20008000000 */
.L_x_152:
[----:B------:R-:W-:Y:S01]  /*1110*/  LOP3.LUT R9, R4, 0x80, RZ, 0xc0, !PT ;  /* 0x0000008004097812 */ /* 0x000fe200078ec0ff */
[----:B------:R-:W-:Y:S01]  /*1120*/  UMOV UR6, URZ ;  /* 0x0000003f00067c82 */ /* 0x000fe20008000000 */
[----:B------:R-:W-:Y:S01]  /*1130*/  IMAD.MOV.U32 R91, RZ, RZ, RZ ;  /* 0x000000ffff5b7224 */ /* 0x000fe200078e00ff */
[----:B------:R-:W-:Y:S01]  /*1140*/  MOV R93, RZ ;  /* 0x000000ff005d7202 */ /* 0x000fe20000000f00 */
[----:B------:R-:W-:Y:S01]  /*1150*/  IMAD.MOV.U32 R95, RZ, RZ, RZ ;  /* 0x000000ffff5f7224 */ /* 0x000fe200078e00ff */
[----:B01----:R-:W-:Y:S01]  /*1160*/  SHF.R.U32.HI R10, RZ, 0x7, R9 ;  /* 0x00000007ff0a7819 */ /* 0x003fe20000011609 */
[----:B------:R-:W-:Y:S01]  /*1170*/  IMAD.MOV.U32 R97, RZ, RZ, RZ ;  /* 0x000000ffff617224 */ /* 0x000fe200078e00ff */
[----:B------:R-:W-:Y:S01]  /*1180*/  VIMNMX R9, RZ, UR8, PT ;  /* 0x00000008ff097c48 */ /* 0x000fe2000bfe0100 */
[----:B------:R-:W-:Y:S01]  /*1190*/  IMAD.MOV.U32 R99, RZ, RZ, RZ ;  /* 0x000000ffff637224 */ /* 0x000fe200078e00ff */
[----:B------:R-:W-:Y:S01]  /*11a0*/  MOV R115, RZ ;  /* 0x000000ff00737202 */ /* 0x000fe20000000f00 */
[----:B------:R-:W-:Y:S01]  /*11b0*/  IMAD.MOV.U32 R101, RZ, RZ, RZ ;  /* 0x000000ffff657224 */ /* 0x000fe200078e00ff */
[----:B------:R-:W0:Y:S01]  /*11c0*/  SHFL.IDX PT, R10, R10, RZ, 0x1f ;  /* 0x00001fff0a0a7589 */ /* 0x000e2200000e0000 */
[----:B------:R-:W-:Y:S01]  /*11d0*/  IADD3 R9, -R9, UR8, RZ ;  /* 0x0000000809097c10 */ /* 0x000fe2000fffe1ff */
[----:B------:R-:W-:Y:S01]  /*11e0*/  IMAD.MOV.U32 R103, RZ, RZ, RZ ;  /* 0x000000ffff677224 */ /* 0x000fe200078e00ff */
[----:B------:R-:W-:Y:S01]  /*11f0*/  MOV R135, RZ ;  /* 0x000000ff00877202 */ /* 0x000fe20000000f00 */
[----:B------:R-:W-:Y:S01]  /*1200*/  IMAD.MOV.U32 R105, RZ, RZ, RZ ;  /* 0x000000ffff697224 */ /* 0x000fe200078e00ff */
[----:B------:R-:W-:Y:S01]  /*1210*/  ISETP.GE.AND P0, PT, R9, 0x1, PT ;  /* 0x000000010900780c */ /* 0x000fe20003f06270 */
[----:B------:R-:W-:Y:S01]  /*1220*/  IMAD.MOV.U32 R107, RZ, RZ, RZ ;  /* 0x000000ffff6b7224 */ /* 0x000fe200078e00ff */
[----:B------:R-:W-:Y:S01]  /*1230*/  MOV R155, RZ ;  /* 0x000000ff009b7202 */ /* 0x000fe20000000f00 */
[----:B------:R-:W-:Y:S01]  /*1240*/  IMAD.MOV.U32 R109, RZ, RZ, RZ ;  /* 0x000000ffff6d7224 */ /* 0x000fe200078e00ff */
[----:B------:R-:W-:Y:S01]  /*1250*/  MOV R175, RZ ;  /* 0x000000ff00af7202 */ /* 0x000fe20000000f00 */
[----:B------:R-:W-:Y:S01]  /*1260*/  IMAD.MOV.U32 R111, RZ, RZ, RZ ;  /* 0x000000ffff6f7224 */ /* 0x000fe200078e00ff */
[----:B------:R-:W-:Y:S01]  /*1270*/  MOV R195, RZ ;  /* 0x000000ff00c37202 */ /* 0x000fe20000000f00 */
[----:B------:R-:W-:Y:S01]  /*1280*/  IMAD.MOV.U32 R113, RZ, RZ, RZ ;  /* 0x000000ffff717224 */ /* 0x000fe200078e00ff */
[----:B------:R-:W-:Y:S01]  /*1290*/  CS2R R14, SRZ ;  /* 0x00000000000e7805 */ /* 0x000fe2000001ff00 */
        /* <DEDUP_REMOVED lines=9> */
[----:B------:R-:W-:-:S02]  /*1330*/  CS2R R64, SRZ ;  /* 0x0000000000407805 */ /* 0x000fc4000001ff00 */
[----:B0-----:R-:W-:Y:S01]  /*1340*/  R2UR UR7, R10 ;  /* 0x000000000a0772ca */ /* 0x001fe200000e0000 */
        /* <DEDUP_REMOVED lines=27> */
[----:B---3--:R-:W-:Y:S01]  /*1500*/  CS2R R28, SRZ ;  /* 0x00000000001c7805 */ /* 0x008fe2000001ff00 */
        /* <DEDUP_REMOVED lines=9> */
[----:B--2---:R-:W-:Y:S01]  /*15a0*/  CS2R R38, SRZ ;  /* 0x0000000000267805 */ /* 0x004fe2000001ff00 */
[----:B------:R-:W-:Y:S01]  /*15b0*/  IMAD.MOV.U32 R169, RZ, RZ, RZ ;  /* 0x000000ffffa97224 */ /* 0x000fe200078e00ff */
[----:B------:R-:W-:Y:S01]  /*15c0*/  CS2R R40, SRZ ;  /* 0x0000000000287805 */ /* 0x000fe2000001ff00 */
[----:B------:R-:W-:Y:S01]  /*15d0*/  IMAD.MOV.U32 R171, RZ, RZ, RZ ;  /* 0x000000ffffab7224 */ /* 0x000fe200078e00ff */
[----:B------:R-:W-:Y:S01]  /*15e0*/  CS2R R42, SRZ ;  /* 0x00000000002a7805 */ /* 0x000fe2000001ff00 */
[----:B------:R-:W-:Y:S01]  /*15f0*/  IMAD.MOV.U32 R173, RZ, RZ, RZ ;  /* 0x000000ffffad7224 */ /* 0x000fe200078e00ff */
[----:B------:R-:W-:Y:S01]  /*1600*/  CS2R R44, SRZ ;  /* 0x00000000002c7805 */ /* 0x000fe2000001ff00 */
[----:B------:R-:W-:Y:S01]  /*1610*/  IMAD.MOV.U32 R177, RZ, RZ, RZ ;  /* 0x000000ffffb17224 */ /* 0x000fe200078e00ff */
[----:B----4-:R-:W-:Y:S01]  /*1620*/  CS2R R46, SRZ ;  /* 0x00000000002e7805 */ /* 0x010fe2000001ff00 */
        /* <DEDUP_REMOVED lines=8> */
[----:B------:R-:W-:-:S02]  /*16b0*/  IMAD.MOV.U32 R187, RZ, RZ, RZ ;  /* 0x000000ffffbb7224 */ /* 0x000fc400078e00ff */
[----:B------:R-:W-:Y:S02]  /*16c0*/  IMAD.MOV.U32 R189, RZ, RZ, RZ ;  /* 0x000000ffffbd7224 */ /* 0x000fe400078e00ff */
[----:B------:R-:W-:Y:S02]  /*16d0*/  IMAD.MOV.U32 R191, RZ, RZ, RZ ;  /* 0x000000ffffbf7224 */ /* 0x000fe400078e00ff */
[----:B------:R-:W-:Y:S02]  /*16e0*/  IMAD.MOV.U32 R193, RZ, RZ, RZ ;  /* 0x000000ffffc17224 */ /* 0x000fe400078e00ff */
[----:B------:R-:W-:Y:S02]  /*16f0*/  IMAD.MOV.U32 R197, RZ, RZ, RZ ;  /* 0x000000ffffc57224 */ /* 0x000fe400078e00ff */
[----:B------:R-:W-:Y:S02]  /*1700*/  IMAD.MOV.U32 R199, RZ, RZ, RZ ;  /* 0x000000ffffc77224 */ /* 0x000fe400078e00ff */
[----:B------:R-:W-:-:S02]  /*1710*/  IMAD.MOV.U32 R211, RZ, RZ, RZ ;  /* 0x000000ffffd37224 */ /* 0x000fc400078e00ff */
[----:B------:R-:W-:Y:S02]  /*1720*/  IMAD.MOV.U32 R213, RZ, RZ, RZ ;  /* 0x000000ffffd57224 */ /* 0x000fe400078e00ff */
[----:B------:R-:W-:Y:S02]  /*1730*/  IMAD.MOV.U32 R215, RZ, RZ, RZ ;  /* 0x000000ffffd77224 */ /* 0x000fe400078e00ff */
[----:B------:R-:W-:Y:S02]  /*1740*/  IMAD.MOV.U32 R217, RZ, RZ, RZ ;  /* 0x000000ffffd97224 */ /* 0x000fe400078e00ff */
[----:B------:R-:W-:Y:S02]  /*1750*/  IMAD.MOV.U32 R219, RZ, RZ, RZ ;  /* 0x000000ffffdb7224 */ /* 0x000fe400078e00ff */
[----:B------:R-:W-:Y:S02]  /*1760*/  IMAD.MOV.U32 R16, RZ, RZ, RZ ;  /* 0x000000ffff107224 */ /* 0x000fe400078e00ff */
[----:B------:R-:W-:Y:S01]  /*1770*/  IMAD.MOV.U32 R13, RZ, RZ, RZ ;  /* 0x000000ffff0d7224 */ /* 0x000fe200078e00ff */
[----:B------:R-:W-:Y:S06]  /*1780*/  @!P0 BRA `(.L_x_14) ;  /* 0x0000000800688947 */ /* 0x000fec0003800000 */
[----:B------:R-:W0:Y:S01]  /*1790*/  S2UR UR10, SR_CgaCtaId ;  /* 0x00000000000a79c3 */ /* 0x000e220000008800 */
[----:B------:R-:W-:Y:S01]  /*17a0*/  ULEA.HI UR6, UR7, UR7, URZ, 0x1 ;  /* 0x0000000707067291 */ /* 0x000fe2000f8f083f */
[----:B------:R-:W-:Y:S01]  /*17b0*/  MOV R91, RZ ;  /* 0x000000ff005b7202 */ /* 0x000fe20000000f00 */
[----:B------:R-:W-:Y:S01]  /*17c0*/  UMOV UR9, 0x400 ;  /* 0x0000040000097882 */ /* 0x000fe20000000000 */
[----:B------:R-:W-:Y:S01]  /*17d0*/  IMAD.U32 R19, RZ, RZ, UR4 ;  /* 0x00000004ff137e24 */ /* 0x000fe2000f8e00ff */
[----:B------:R-:W-:Y:S02]  /*17e0*/  ULOP3.LUT UR6, UR6, 0x1ffffe, URZ, 0xc0, !UPT ;  /* 0x001ffffe06067892 */ /* 0x000fe4000f8ec03f */
[----:B------:R-:W-:Y:S02]  /*17f0*/  UPLOP3.LUT UP0, UPT, UPT, UPT, UPT, 0x40, 0x0 ;  /* 0x000000000000789c */ /* 0x000fe40003f0e870 */
[----:B------:R-:W-:Y:S01]  /*1800*/  UIADD3 UR6, UR7, -UR6, URZ ;  /* 0x8000000607067290 */ /* 0x000fe2000fffe03f */
[----:B------:R-:W-:Y:S01]  /*1810*/  UMOV UR11, UR5 ;  /* 0x00000005000b7c82 */ /* 0x000fe20008000000 */
[----:B------:R-:W-:Y:S01]  /*1820*/  ULDC UR19, c[0x0][0x644] ;  /* 0x0001910000137ab9 */ /* 0x000fe20000000800 */
[----:B0-----:R-:W-:-:S03]  /*1830*/  ULEA UR9, UR10, UR9, 0x18 ;  /* 0x000000090a097291 */ /* 0x001fc6000f8ec03f */
[----:B------:R-:W-:Y:S01]  /*1840*/  UMOV UR10, UR5 ;  /* 0x00000005000a7c82 */ /* 0x000fe20008000000 */
[----:B------:R-:W-:-:S04]  /*1850*/  ULEA UR6, UR6, UR9, 0xb ;  /* 0x0000000906067291 */ /* 0x000fc8000f8e583f */
[----:B------:R-:W-:-:S04]  /*1860*/  UIADD3 UR6, UR6, 0x200, URZ ;  /* 0x0000020006067890 */ /* 0x000fc8000fffe03f */
[----:B------:R-:W-:-:S03]  /*1870*/  USHF.R.U32.HI UR7, URZ, 0x4, UR6 ;  /* 0x000000043f077899 */ /* 0x000fc60008011606 */
[----:B------:R-:W-:Y:S01]  /*1880*/  UMOV UR6, URZ ;  /* 0x0000003f00067c82 */ /* 0x000fe20008000000 */
[----:B------:R-:W-:-:S03]  /*1890*/  ULOP3.LUT UR9, UR7, 0x3fff, URZ, 0xc0, !UPT ;  /* 0x00003fff07097892 */ /* 0x000fc6000f8ec03f */
[----:B------:R-:W-:-:S09]  /*18a0*/  UMOV UR7, URZ ;  /* 0x0000003f00077c82 */ /* 0x000fd20008000000 */
.L_x_22:
[----:B------:R-:W-:-:S13]  /*18b0*/  ISETP.NE.AND P1, PT, R94, 0x3, PT ;  /* 0x000000035e00780c */ /* 0x000fda0003f25270 */
[----:B01----:R-:W-:Y:S05]  /*18c0*/  @!P1 BRA `(.L_x_15) ;  /* 0x0000000000049947 */ /* 0x003fea0003800000 */
[----:B------:R-:W-:Y:S01]  /*18d0*/  BPT.TRAP 0x1 ;  /* 0x000000040000795c */ /* 0x000fe20000300000 */
.L_x_15:
[----:B------:R-:W0:Y:S01]  /*18e0*/  S2UR UR13, SR_CgaCtaId ;  /* 0x00000000000d79c3 */ /* 0x000e220000008800 */
[----:B------:R-:W-:Y:S01]  /*18f0*/  UMOV UR12, 0x400 ;  /* 0x00000400000c7882 */ /* 0x000fe20000000000 */
[----:B------:R-:W-:Y:S01]  /*1900*/  SHF.L.U32 R18, R19, 0x1f, RZ ;  /* 0x0000001f13127819 */ /* 0x000fe200000006ff */
[----:B0-----:R-:W-:-:S04]  /*1910*/  ULEA UR18, UR13, UR12, 0x18 ;  /* 0x0000000c0d127291 */ /* 0x001fc8000f8ec03f */
[----:B------:R-:W-:-:S09]  /*1920*/  ULEA UR12, UR10, UR18, 0x3 ;  /* 0x000000120a0c7291 */ /* 0x000fd2000f8e183f */
[----:B------:R0:W1:Y:S01]  /*1930*/  SYNCS.PHASECHK.TRANS64.TRYWAIT P0, [UR12], R18 ;  /* 0x00000012ff0075a7 */ /* 0x000062000800014c */
[----:B------:R-:W-:Y:S05]  /*1940*/  @!P1 BRA `(.L_x_16) ;  /* 0x0000000000049947 */ /* 0x000fea0003800000 */
[----:B------:R-:W-:Y:S01]  /*1950*/  BPT.TRAP 0x1 ;  /* 0x000000040000795c */ /* 0x000fe20000300000 */
.L_x_16:
[C---:B------:R-:W-:Y:S02]  /*1960*/  IMAD.SHL.U32 R10, R4.reuse, 0x20, RZ ;  /* 0x00000020040a7824 */ /* 0x040fe400078e00ff */
[C---:B------:R-:W-:Y:S02]  /*1970*/  IMAD.SHL.U32 R11, R4.reuse, 0x200, RZ ;  /* 0x00000200040b7824 */ /* 0x040fe400078e00ff */
[----:B------:R-:W-:Y:S01]  /*1980*/  IMAD.SHL.U32 R17, R4, 0x10, RZ ;  /* 0x0000001004117824 */ /* 0x000fe200078e00ff */
[----:B------:R-:W-:-:S04]  /*1990*/  LOP3.LUT R10, R10, 0x1c00, RZ, 0xc0, !PT ;  /* 0x00001c000a0a7812 */ /* 0x000fc800078ec0ff */
[----:B------:R-:W-:Y:S01]  /*19a0*/  LOP3.LUT R10, R10, 0x200, R11, 0xf8, !PT ;  /* 0x000002000a0a7812 */ /* 0x000fe200078ef80b */
[----:B------:R-:W-:-:S03]  /*19b0*/  IMAD.U32 R11, RZ, RZ, UR10 ;  /* 0x0000000aff0b7e24 */ /* 0x000fc6000f8e00ff */
[----:B------:R-:W-:-:S04]  /*19c0*/  LOP3.LUT R10, R10, 0x1c0, R17, 0xf8, !PT ;  /* 0x000001c00a0a7812 */ /* 0x000fc800078ef811 */
[----:B------:R-:W-:-:S04]  /*19d0*/  LOP3.LUT R10, R10, 0x20, R17, 0xf8, !PT ;  /* 0x000000200a0a7812 */ /* 0x000fc800078ef811 */
[----:B------:R-:W-:-:S05]  /*19e0*/  SHF.R.U32.HI R10, RZ, 0x3, R10 ;  /* 0x00000003ff0a7819 */ /* 0x000fca000001160a */
[----:B------:R-:W-:Y:S01]  /*19f0*/  IMAD R10, R11, 0x800, R10 ;  /* 0x000008000b0a7824 */ /* 0x000fe200078e020a */
[----:B-1----:R-:W-:Y:S06]  /*1a00*/  @P0 BRA `(.L_x_17) ;  /* 0x0000000000080947 */ /* 0x002fec0003800000 */
[----:B------:R-:W1:Y:S02]  /*1a10*/  SYNCS.PHASECHK.TRANS64.TRYWAIT P0, [UR12], R18 ;  /* 0x00000012ff0075a7 */ /* 0x000e64000800014c */
[----:B-1----:R-:W-:Y:S05]  /*1a20*/  @!P0 BRA `(.L_x_18) ;  /* 0x0000007800f08947 */ /* 0x002fea0003800000 */
.L_x_17:
[----:B------:R-:W-:Y:S01]  /*1a30*/  LDS R90, [R10+UR18+0x30200] ;  /* 0x030200120a5a7984 */ /* 0x000fe20008000800 */
[----:B------:R-:W-:Y:S02]  /*1a40*/  UIADD3 UR12, UR18, 0x20200, URZ ;  /* 0x00020200120c7890 */ /* 0x000fe4000fffe03f */
[----:B------:R-:W-:Y:S01]  /*1a50*/  USEL UR7, UR7, URZ, !UP0 ;  /* 0x0000003f07077287 */ /* 0x000fe2000c000000 */
[----:B------:R-:W4:Y:S01]  /*1a60*/  LDS R201, [R10+UR18+0x30600] ;  /* 0x030600120ac97984 */ /* 0x000f220008000800 */
[----:B------:R-:W-:Y:S02]  /*1a70*/  USHF.R.U32.HI UR12, URZ, 0x4, UR12 ;  /* 0x000000043f0c7899 */ /* 0x000fe4000801160c */
[----:B------:R-:W-:Y:S02]  /*1a80*/  ULOP3.LUT UR13, UR9, 0x10000, URZ, 0xfc, !UPT ;  /* 0x00010000090d7892 */ /* 0x000fe4000f8efc3f */
[----:B------:R-:W-:Y:S02]  /*1a90*/  ULOP3.LUT UR12, UR12, 0x3fff, URZ, 0xc0, !UPT ;  /* 0x00003fff0c0c7892 */ /* 0x000fe4000f8ec03f */
[----:B------:R-:W-:-:S02]  /*1aa0*/  UISETP.NE.U32.AND UP0, UPT, UR7, URZ, UPT ;  /* 0x0000003f0700728c */ /* 0x000fc4000bf05070 */
[----:B------:R-:W-:Y:S02]  /*1ab0*/  ULOP3.LUT UR14, UR12, 0x10000, URZ, 0xfc, !UPT ;  /* 0x000100000c0e7892 */ /* 0x000fe4000f8efc3f */
[----:B------:R-:W-:Y:S02]  /*1ac0*/  ULEA UR12, UR10, UR13, 0x9 ;  /* 0x0000000d0a0c7291 */ /* 0x000fe4000f8e483f */
[----:B------:R-:W-:Y:S01]  /*1ad0*/  ULEA UR14, UR10, UR14, 0x8 ;  /* 0x0000000e0a0e7291 */ /* 0x000fe2000f8e403f */
[----:B------:R-:W-:Y:S01]  /*1ae0*/  UMOV UR13, 0xc0000010 ;  /* 0xc0000010000d7882 */ /* 0x000fe20000000000 */
[----:B------:R-:W-:Y:S01]  /*1af0*/  UMOV UR15, 0x80000020 ;  /* 0x80000020000f7882 */ /* 0x000fe20000000000 */
[----:B------:R-:W-:Y:S01]  /*1b00*/  UIADD3 UR6, UR6, 0x1, URZ ;  /* 0x0000000106067890 */ /* 0x000fe2000fffe03f */
[----:B----4-:R-:W-:-:S06]  /*1b10*/  WARPGROUP.ARRIVE ;  /* 0x00000000000079c5 */ /* 0x010fcc0000000000 */
[----:B------:R-:W-:Y:S01]  /*1b20*/  QGMMA.SP.64x64x64.F32.E4M3.E4M3 R56, gdesc[UR12], R56, UP0, R90 ;  /* 0x04e05a000c3879f3 */ /* 0x000fe2000bf00a38 */
[----:B------:R-:W-:Y:S01]  /*1b30*/  UIADD3 UR12, UR12, 0x100, URZ ;  /* 0x000001000c0c7890 */ /* 0x000fe2000fffe03f */
[----:B------:R-:W-:-:S08]  /*1b40*/  UMOV UR13, 0xc0000010 ;  /* 0xc0000010000d7882 */ /* 0x000fd00000000000 */
[----:B------:R-:W-:Y:S01]  /*1b50*/  QGMMA.SP.64x64x64.F32.E4M3.E4M3 R24, gdesc[UR12], R24, UP0, R201, gsb0 ;  /* 0x04e0c9000c1879f3 */ /* 0x000fe2000b800a18 */
[----:B------:R-:W-:-:S04]  /*1b60*/  UISETP.NE.AND UP0, UPT, UR6, UR19, UPT ;  /* 0x000000130600728c */ /* 0x000fc8000bf05270 */
[----:B------:R-:W-:-:S04]  /*1b70*/  USEL UR7, URZ, 0x1, UP0 ;  /* 0x000000013f077887 */ /* 0x000fc80008000000 */
[----:B------:R-:W-:-:S06]  /*1b80*/  UISETP.NE.AND UP0, UPT, UR7, URZ, UPT ;  /* 0x0000003f0700728c */ /* 0x000fcc000bf05270 */
[----:B------:R-:W-:Y:S01]  /*1b90*/  PLOP3.LUT P0, PT, PT, PT, UP0, 0x80, 0x0 ;  /* 0x000000000000781c */ /* 0x000fe20003f0f008 */
[----:B------:R-:W-:-:S12]  /*1ba0*/  WARPGROUP.DEPBAR.LE gsb0, 0x0 ;  /* 0x00008000000079c5 */ /* 0x000fd80000010000 */
[----:B------:R-:W-:Y:S05]  /*1bb0*/  @!P0 BRA `(.L_x_19) ;  /* 0x0000000400088947 */ /* 0x000fea0003800000 */
[----:B------:R-:W-:Y:S01]  /*1bc0*/  FADD R13, R56, R13 ;  /* 0x0000000d380d7221 */ /* 0x000fe20000000000 */
[----:B------:R-:W-:-:S01]  /*1bd0*/  FADD R14, R57, R14 ;  /* 0x0000000e390e7221 */ /* 0x000fc20000000000 */
        /* <DEDUP_REMOVED lines=62> */
[----:B------:R-:W-:-:S02]  /*1fc0*/  WARPGROUP.DEPBAR.LE gsb0, 0x0 ;  /* 0x00008000000079c5 */ /* 0x000fc40000010000 */
[----:B------:R-:W-:-:S05]  /*1fd0*/  UMOV UR6, URZ ;  /* 0x0000003f00067c82 */ /* 0x000fca0008000000 */
.L_x_19:
[----:B------:R-:W-:Y:S05]  /*1fe0*/  @!P1 BRA `(.L_x_20) ;  /* 0x0000000000049947 */ /* 0x000fea0003800000 */
[----:B------:R-:W-:Y:S01]  /*1ff0*/  BPT.TRAP 0x1 ;  /* 0x000000040000795c */ /* 0x000fe20000300000 */
.L_x_20:
[----:B------:R-:W-:Y:S01]  /*2000*/  ULEA UR7, UR11, UR18, 0x3 ;  /* 0x000000120b077291 */ /* 0x000fe2000f8e183f */
[----:B------:R-:W-:-:S03]  /*2010*/  ISETP.GT.U32.AND P0, PT, R5, 0x1, PT ;  /* 0x000000010500780c */ /* 0x000fc60003f04070 */
[----:B------:R-:W-:-:S04]  /*2020*/  UIADD3 UR7, UR7, 0x80, URZ ;  /* 0x0000008007077890 */ /* 0x000fc8000fffe03f */
[----:B------:R-:W-:-:S09]  /*2030*/  UPRMT UR7, URZ, 0x654, UR7 ;  /* 0x000006543f077896 */ /* 0x000fd20008000007 */
[----:B------:R-:W-:Y:S01]  /*2040*/  SYNCS.ARRIVE.TRANS64.RED.A1T0 RZ, [UR7], RZ ;  /* 0x000000ffffff79a7 */ /* 0x000fe20008100407 */
[----:B------:R-:W-:Y:S05]  /*2050*/  @P0 BRA `(.L_x_21) ;  /* 0x0000000000040947 */ /* 0x000fea0003800000 */
[----:B------:R-:W-:Y:S01]  /*2060*/  BPT.TRAP 0x1 ;  /* 0x000000040000795c */ /* 0x000fe20000300000 */
.L_x_21:
[----:B------:R-:W-:Y:S01]  /*2070*/  UIADD3 UR10, UR10, 0x1, URZ ;  /* 0x000000010a0a7890 */ /* 0x000fe2000fffe03f */
[C---:B------:R-:W-:Y:S01]  /*2080*/  ISETP.GT.AND P0, PT, R9.reuse, 0x1, PT ;  /* 0x000000010900780c */ /* 0x040fe20003f04270 */
[----:B------:R-:W-:Y:S01]  /*2090*/  UIADD3 UR11, UR11, 0x1, URZ ;  /* 0x000000010b0b7890 */ /* 0x000fe2000fffe03f */
[----:B------:R-:W-:Y:S01]  /*20a0*/  VIADD R9, R9, 0xffffffff ;  /* 0xffffffff09097836 */ /* 0x000fe20000000000 */
[----:B------:R-:W-:Y:S02]  /*20b0*/  UISETP.NE.AND UP1, UPT, UR10, 0x10, UPT ;  /* 0x000000100a00788c */ /* 0x000fe4000bf25270 */
[----:B------:R-:W-:Y:S02]  /*20c0*/  UISETP.NE.AND UP2, UPT, UR11, 0x10, UPT ;  /* 0x000000100b00788c */ /* 0x000fe4000bf45270 */
[----:B------:R-:W-:Y:S02]  /*20d0*/  USEL UR7, URZ, 0x1, UP1 ;  /* 0x000000013f077887 */ /* 0x000fe40008800000 */
[----:B------:R-:W-:-:S02]  /*20e0*/  USEL UR10, UR10, URZ, UP1 ;  /* 0x0000003f0a0a7287 */ /* 0x000fc40008800000 */
[----:B------:R-:W-:Y:S02]  /*20f0*/  USEL UR11, UR11, URZ, UP2 ;  /* 0x0000003f0b0b7287 */ /* 0x000fe40009000000 */
[----:B------:R-:W-:Y:S01]  /*2100*/  LOP3.LUT R19, R19, UR7, RZ, 0x3c, !PT ;  /* 0x0000000713137c12 */ /* 0x000fe2000f8e3cff */
[----:B------:R-:W-:Y:S01]  /*2110*/  UMOV UR7, 0x1 ;  /* 0x0000000100077882 */ /* 0x000fe20000000000 */
[----:B------:R-:W-:Y:S08]  /*2120*/  @P0 BRA `(.L_x_22) ;  /* 0xfffffff400e00947 */ /* 0x000ff0000383ffff */
.L_x_14:
[----:B------:R-:W4:Y:S01]  /*2130*/  LDC R19, c[0x0][0x288] ;  /* 0x0000a200ff137b82 */ /* 0x000f220000000800 */
[----:B------:R-:W-:Y:S01]  /*2140*/  LOP3.LUT R9, R4, 0x60, RZ, 0xc0, !PT ;  /* 0x0000006004097812 */ /* 0x000fe200078ec0ff */
[----:B------:R-:W-:Y:S01]  /*2150*/  UIADD3 UR5, UR8, UR5, URZ ;  /* 0x0000000508057290 */ /* 0x000fe2000fffe03f */
[----:B------:R-:W-:Y:S01]  /*2160*/  SHF.R.U32.HI R10, RZ, 0x2, R4 ;  /* 0x00000002ff0a7819 */ /* 0x000fe20000011604 */
[----:B------:R-:W-:Y:S01]  /*2170*/  UISETP.NE.AND UP0, UPT, UR6, URZ, UPT ;  /* 0x0000003f0600728c */ /* 0x000fe2000bf05270 */
[----:B------:R-:W-:Y:S01]  /*2180*/  SHF.R.U32.HI R9, RZ, 0x5, R9 ;  /* 0x00000005ff097819 */ /* 0x000fe20000011609 */
[----:B------:R-:W-:Y:S01]  /*2190*/  ULDC UR7, c[0x0][0x284] ;  /* 0x0000a10000077ab9 */ /* 0x000fe20000000800 */
[----:B------:R-:W-:Y:S01]  /*21a0*/  LOP3.LUT R10, R10, 0x7, RZ, 0xc0, !PT ;  /* 0x000000070a0a7812 */ /* 0x000fe200078ec0ff */
[----:B------:R-:W-:Y:S01]  /*21b0*/  USHF.R.U32.HI UR6, URZ, 0x4, UR5 ;  /* 0x000000043f067899 */ /* 0x000fe20008011605 */
[----:B-1----:R-:W-:Y:S01]  /*21c0*/  LOP3.LUT R11, R7, 0x1, RZ, 0xc0, !PT ;  /* 0x00000001070b7812 */ /* 0x002fe200078ec0ff */
[C---:B------:R-:W-:Y:S01]  /*21d0*/  IMAD.SHL.U32 R17, R9.reuse, 0x10, RZ ;  /* 0x0000001009117824 */ /* 0x040fe200078e00ff */
[----:B------:R-:W-:Y:S01]  /*21e0*/  SHF.L.U32 R20, R12, 0x6, RZ ;  /* 0x000000060c147819 */ /* 0x000fe200000006ff */
[----:B0-----:R-:W-:Y:S01]  /*21f0*/  IMAD R18, R9, -0x10, -R10 ;  /* 0xfffffff009127824 */ /* 0x001fe200078e0a0a */
[----:B------:R-:W-:Y:S01]  /*2200*/  SHF.R.U32.HI R9, RZ, 0x1, R4 ;  /* 0x00000001ff097819 */ /* 0x000fe20000011604 */
[----:B------:R-:W-:Y:S01]  /*2210*/  ULOP3.LUT UR6, UR6, 0x1, URZ, 0xc0, !UPT ;  /* 0x0000000106067892 */ /* 0x000fe2000f8ec03f */
[----:B------:R-:W-:Y:S01]  /*2220*/  LOP3.LUT R10, R17, 0xfffffff0, R10, 0xe2, !PT ;  /* 0xfffffff0110a7812 */ /* 0x000fe200078ee20a */
[----:B------:R-:W-:Y:S01]  /*2230*/  IMAD R11, R11, -0x40, R18 ;  /* 0xffffffc00b0b7824 */ /* 0x000fe200078e0212 */
[----:B------:R-:W-:Y:S01]  /*2240*/  SHF.R.S32.HI R17, RZ, 0x1f, R6 ;  /* 0x0000001fff117819 */ /* 0x000fe20000011406 */
[----:B------:R-:W-:Y:S01]  /*2250*/  IMAD.SHL.U32 R18, R8, 0x100, RZ ;  /* 0x0000010008127824 */ /* 0x000fe200078e00ff */
[----:B------:R-:W-:Y:S01]  /*2260*/  LOP3.LUT R9, R10, 0x40, R9, 0xf8, !PT ;  /* 0x000000400a097812 */ /* 0x000fe200078ef809 */
[----:B------:R-:W-:Y:S01]  /*2270*/  UISETP.NE.U32.AND UP1, UPT, UR6, 0x1, UPT ;  /* 0x000000010600788c */ /* 0x000fe2000bf25070 */
[----:B------:R-:W-:Y:S01]  /*2280*/  LOP3.LUT R10, R4, 0x3, RZ, 0xc0, !PT ;  /* 0x00000003040a7812 */ /* 0x000fe200078ec0ff */
[----:B------:R-:W-:Y:S01]  /*2290*/  ULDC.64 UR10, c[0x0][0x6d0] ;  /* 0x0001b400000a7ab9 */ /* 0x000fe20000000a00 */
[----:B------:R-:W-:Y:S01]  /*22a0*/  IADD3 R90, -R18, UR7, R11 ;  /* 0x00000007125a7c10 */ /* 0x000fe2000fffe10b */
[----:B------:R-:W-:Y:S01]  /*22b0*/  UISETP.GT.U32.AND UP1, UPT, UR8, 0xf, !UP1 ;  /* 0x0000000f0800788c */ /* 0x000fe2000cf24070 */
[----:B----4-:R-:W-:Y:S01]  /*22c0*/  ISETP.GE.AND P0, PT, R20, R19, PT ;  /* 0x000000131400720c */ /* 0x010fe20003f06270 */
[----:B------:R-:W-:Y:S01]  /*22d0*/  IMAD R21, R17, UR10, RZ ;  /* 0x0000000a11157c24 */ /* 0x000fe2000f8e02ff */
[----:B------:R-:W-:Y:S01]  /*22e0*/  LOP3.LUT R8, R9, R18, RZ, 0xfc, !PT ;  /* 0x0000001209087212 */ /* 0x000fe200078efcff */
[----:B------:R-:W-:Y:S01]  /*22f0*/  USEL UR6, URZ, 0x1, !UP1 ;  /* 0x000000013f067887 */ /* 0x000fe2000c800000 */
[----:B------:R-:W-:Y:S01]  /*2300*/  ISETP.GE.OR P0, PT, R18, UR7, P0 ;  /* 0x0000000712007c0c */ /* 0x000fe20008706670 */
[----:B------:R-:W-:Y:S01]  /*2310*/  USEL UR7, URZ, 0x1, !UP0 ;  /* 0x000000013f077887 */ /* 0x000fe2000c000000 */
[--C-:B------:R-:W-:Y:S01]  /*2320*/  SHF.R.S32.HI R9, RZ, 0x1f, R8.reuse ;  /* 0x0000001fff097819 */ /* 0x100fe20000011408 */
[----:B------:R-:W-:Y:S01]  /*2330*/  UISETP.GT.U32.AND UP0, UPT, UR5, 0xf, UPT ;  /* 0x0000000f0500788c */ /* 0x000fe2000bf04070 */
[----:B------:R-:W-:Y:S01]  /*2340*/  IMAD R19, R10, -0x2, R19 ;  /* 0xfffffffe0a137824 */ /* 0x000fe200078e0213 */
[----:B------:R-:W-:Y:S01]  /*2350*/  ULOP3.LUT UR5, UR5, 0xf, URZ, 0xc0, !UPT ;  /* 0x0000000f05057892 */ /* 0x000fe2000f8ec03f */
[C---:B------:R-:W-:Y:S01]  /*2360*/  IMAD R21, R6.reuse, UR11, R21 ;  /* 0x0000000b06157c24 */ /* 0x040fe2000f8e0215 */
[----:B------:R-:W-:Y:S01]  /*2370*/  ISETP.NE.AND P1, PT, RZ, UR7, PT ;  /* 0x00000007ff007c0c */ /* 0x000fe2000bf25270 */
[----:B------:R-:W-:Y:S01]  /*2380*/  UISETP.LT.U32.AND UP0, UPT, UR8, 0x10, UP0 ;  /* 0x000000100800788c */ /* 0x000fe20008701070 */
[----:B------:R-:W-:-:S03]  /*2390*/  IMAD.WIDE.U32 R10, R6, UR10, R8 ;  /* 0x0000000a060a7c25 */ /* 0x000fc6000f8e0008 */
[----:B------:R-:W-:Y:S01]  /*23a0*/  USEL UR9, URZ, 0x1, !UP0 ;  /* 0x000000013f097887 */ /* 0x000fe2000c000000 */
[----:B------:R-:W-:Y:S02]  /*23b0*/  IMAD.MOV.U32 R98, RZ, RZ, R14 ;  /* 0x000000ffff627224 */ /* 0x000fe400078e000e */
[----:B------:R-:W-:Y:S01]  /*23c0*/  IMAD.IADD R21, R11, 0x1, R21 ;  /* 0x000000010b157824 */ /* 0x000fe200078e0215 */
[----:B------:R-:W-:Y:S01]  /*23d0*/  ULOP3.LUT UR4, UR6, UR4, UR9, 0x96, !UPT ;  /* 0x0000000406047292 */ /* 0x000fe2000f8e9609 */
[----:B------:R-:W-:-:S03]  /*23e0*/  IMAD.MOV.U32 R96, RZ, RZ, R13 ;  /* 0x000000ffff607224 */ /* 0x000fc600078e000d */
[----:B------:R-:W-:Y:S08]  /*23f0*/  @!P1 BRA `(.L_x_23) ;  /* 0x0000000400049947 */ /* 0x000ff00003800000 */
[----:B------:R-:W-:Y:S01]  /*2400*/  FADD R96, R56, R96 ;  /* 0x0000006038607221 */ /* 0x000fe20000000000 */
        /* <DEDUP_REMOVED lines=63> */
[----:B------:R-:W-:-:S06]  /*2800*/  WARPGROUP.DEPBAR.LE gsb0, 0x0 ;  /* 0x00008000000079c5 */ /* 0x000fcc0000010000 */
.L_x_23:
[----:B------:R-:W-:Y:S02]  /*2810*/  WARPGROUP.DEPBAR.LE gsb0, 0x0 ;  /* 0x00008000000079c5 */ /* 0x000fe40000010000 */
[----:B------:R-:W-:Y:S02]  /*2820*/  IMAD.MOV.U32 R11, RZ, RZ, R21 ;  /* 0x000000ffff0b7224 */ /* 0x000fe400078e0015 */
[----:B------:R-:W-:Y:S02]  /*2830*/  IMAD.IADD R82, R19, 0x1, -R20 ;  /* 0x0000000113527824 */ /* 0x000fe400078e0a14 */
[----:B------:R-:W-:Y:S01]  /*2840*/  IMAD.MOV.U32 R83, RZ, RZ, -0x1 ;  /* 0xffffffffff537424 */ /* 0x000fe200078e00ff */
[----:B------:R-:W-:Y:S06]  /*2850*/  @P0 BRA `(.L_x_24) ;  /* 0x0000004800400947 */ /* 0x000fec0003800000 */
[----:B------:R-:W0:Y:S01]  /*2860*/  LDC.64 R24, c[0x0][0x6c8] ;  /* 0x0001b200ff187b82 */ /* 0x000e220000000a00 */
[----:B------:R-:W-:Y:S01]  /*2870*/  IMAD.WIDE R12, R12, 0x40, RZ ;  /* 0x000000400c0c7825 */ /* 0x000fe200078e02ff */
[----:B---3-5:R-:W-:Y:S01]  /*2880*/  FSETP.NEU.AND P1, PT, R89, RZ, PT ;  /* 0x000000ff5900720b */ /* 0x028fe20003f2d000 */
[----:B------:R-:W-:Y:S01]  /*2890*/  BSSY B0, `(.L_x_24) ;  /* 0x000048c000007945 */ /* 0x000fe20003800000 */
[----:B------:R-:W-:Y:S01]  /*28a0*/  ISETP.GT.AND P0, PT, R82, RZ, PT ;  /* 0x000000ff5200720c */ /* 0x000fe20003f04270 */
[----:B------:R-:W-:-:S03]  /*28b0*/  IMAD.SHL.U32 R205, R4, 0x2, RZ ;  /* 0x0000000204cd7824 */ /* 0x000fc600078e00ff */
[----:B------:R-:W-:Y:S02]  /*28c0*/  ISETP.GT.AND P2, PT, R90, RZ, P0 ;  /* 0x000000ff5a00720c */ /* 0x000fe40000744270 */
[----:B------:R-:W-:Y:S01]  /*28d0*/  LOP3.LUT R205, R12, 0x6, R205, 0xf8, !PT ;  /* 0x000000060ccd7812 */ /* 0x000fe200078ef8cd */
[----:B0-----:R-:W-:-:S04]  /*28e0*/  IMAD R14, R13, R24, RZ ;  /* 0x000000180d0e7224 */ /* 0x001fc800078e02ff */
[----:B------:R-:W-:-:S04]  /*28f0*/  IMAD.WIDE.U32 R20, R205, R24, R10 ;  /* 0x00000018cd147225 */ /* 0x000fc800078e000a */
[----:B------:R-:W-:-:S04]  /*2900*/  IMAD R11, R205, R25, R14 ;  /* 0x00000019cd0b7224 */ /* 0x000fc800078e020e */
[----:B------:R-:W-:Y:S01]  /*2910*/  IMAD.IADD R27, R21, 0x1, R11 ;  /* 0x00000001151b7824 */ /* 0x000fe200078e020b */
[----:B------:R-:W-:Y:S06]  /*2920*/  @!P1 BRA `(.L_x_25) ;  /* 0x0000003400789947 */ /* 0x000fec0003800000 */
[----:B------:R-:W0:Y:S01]  /*2930*/  LDC.64 R10, c[0x0][0x6b0] ;  /* 0x0001ac00ff0a7b82 */ /* 0x000e220000000a00 */
[----:B------:R-:W-:Y:S01]  /*2940*/  ULDC.64 UR6, c[0x0][0x6b8] ;  /* 0x0001ae0000067ab9 */ /* 0x000fe20000000a00 */
[----:B------:R-:W-:Y:S01]  /*2950*/  ULDC.64 UR10, c[0x0][0x6a8] ;  /* 0x0001aa00000a7ab9 */ /* 0x000fe20000000a00 */
[----:B------:R-:W-:Y:S01]  /*2960*/  IMAD R201, R17, UR6, RZ ;  /* 0x0000000611c97c24 */ /* 0x000fe2000f8e02ff */
[----:B------:R-:W-:Y:S01]  /*2970*/  ULDC.64 UR12, c[0x0][0x6c0] ;  /* 0x0001b000000c7ab9 */ /* 0x000fe20000000a00 */
[----:B------:R-:W-:-:S03]  /*2980*/  IMAD.WIDE.U32 R60, R6, UR6, R8 ;  /* 0x00000006063c7c25 */ /* 0x000fc6000f8e0008 */
[----:B------:R-:W1:Y:S01]  /*2990*/  LDC.64 R22, c[0x0][0x6b0] ;  /* 0x0001ac00ff167b82 */ /* 0x000e620000000a00 */
[----:B------:R-:W-:Y:S01]  /*29a0*/  IMAD R201, R6, UR7, R201 ;  /* 0x0000000706c97c24 */ /* 0x000fe2000f8e02c9 */
[----:B------:R-:W-:-:S03]  /*29b0*/  MOV R64, R60 ;  /* 0x0000003c00407202 */ /* 0x000fc60000000f00 */
[----:B------:R-:W-:Y:S02]  /*29c0*/  IMAD.IADD R65, R61, 0x1, R201 ;  /* 0x000000013d417824 */ /* 0x000fe400078e02c9 */
[----:B0-----:R-:W-:-:S04]  /*29d0*/  IMAD R12, R13, R10, RZ ;  /* 0x0000000a0d0c7224 */ /* 0x001fc800078e02ff */
[C---:B------:R-:W-:Y:S02]  /*29e0*/  IMAD R203, R205.reuse, R11, R12 ;  /* 0x0000000bcdcb7224 */ /* 0x040fe400078e020c */
[----:B------:R-:W-:-:S04]  /*29f0*/  IMAD.WIDE.U32 R12, R205, R10, R64 ;  /* 0x0000000acd0c7225 */ /* 0x000fc800078e0040 */
[----:B------:R-:W-:Y:S01]  /*2a00*/  IMAD.IADD R13, R13, 0x1, R203 ;  /* 0x000000010d0d7824 */ /* 0x000fe200078e02cb */
[----:B------:R-:W-:-:S04]  /*2a10*/  LEA R18, P1, R12, UR10, 0x2 ;  /* 0x0000000a0c127c11 */ /* 0x000fc8000f8210ff */
[----:B------:R-:W-:-:S05]  /*2a20*/  LEA.HI.X R19, R12, UR11, R13, 0x2, P1 ;  /* 0x0000000b0c137c11 */ /* 0x000fca00088f140d */
[----:B------:R0:W3:Y:S01]  /*2a30*/  @P2 LDG.E.LTC128B R14, desc[UR16][R18.64] ;  /* 0x00000010120e2981 */ /* 0x0000e2000c1e1920 */
[----:B------:R-:W-:Y:S01]  /*2a40*/  LEA R52, P1, R20, UR12, 0x2 ;  /* 0x0000000c14347c11 */ /* 0x000fe2000f8210ff */
[CC--:B------:R-:W-:Y:S01]  /*2a50*/  IMAD.WIDE.U32 R12, R205.reuse, R10.reuse, R8 ;  /* 0x0000000acd0c7225 */ /* 0x0c0fe200078e0008 */
[----:B------:R-:W-:Y:S01]  /*2a60*/  ISETP.GT.AND P6, PT, R82, 0x1, PT ;  /* 0x000000015200780c */ /* 0x000fe20003fc4270 */
[----:B------:R-:W-:Y:S01]  /*2a70*/  BSSY B1, `(.L_x_26) ;  /* 0x0000015000017945 */ /* 0x000fe20003800000 */
[----:B------:R-:W-:Y:S01]  /*2a80*/  LEA.HI.X R53, R20, UR13, R27, 0x2, P1 ;  /* 0x0000000d14357c11 */ /* 0x000fe200088f141b */
[----:B-1----:R-:W-:Y:S01]  /*2a90*/  IMAD.WIDE.U32 R28, R205, R10, R22 ;  /* 0x0000000acd1c7225 */ /* 0x002fe200078e0016 */
[----:B------:R-:W-:Y:S02]  /*2aa0*/  ISETP.GT.AND P1, PT, R90, RZ, P6 ;  /* 0x000000ff5a00720c */ /* 0x000fe40003724270 */
[----:B------:R-:W-:Y:S01]  /*2ab0*/  LOP3.LUT R92, R92, 0xfffffffd, RZ, 0xc0, !PT ;  /* 0xfffffffd5c5c7812 */ /* 0x000fe200078ec0ff */
[C---:B------:R-:W-:Y:S01]  /*2ac0*/  IMAD.IADD R21, R203.reuse, 0x1, R13 ;  /* 0x00000001cb157824 */ /* 0x040fe200078e020d */
[----:B------:R-:W-:Y:S01]  /*2ad0*/  IADD3 R13, P3, R60, R28, RZ ;  /* 0x0000001c3c0d7210 */ /* 0x000fe20007f7e0ff */
[----:B------:R-:W-:-:S02]  /*2ae0*/  IMAD.IADD R33, R203, 0x1, R29 ;  /* 0x00000001cb217824 */ /* 0x000fc400078e021d */
[----:B------:R-:W-:Y:S01]  /*2af0*/  IMAD.MOV.U32 R20, RZ, RZ, R12 ;  /* 0x000000ffff147224 */ /* 0x000fe200078e000c */
[----:B------:R-:W-:Y:S01]  /*2b00*/  LEA R12, P4, R13, UR10, 0x2 ;  /* 0x0000000a0d0c7c11 */ /* 0x000fe2000f8810ff */
[----:B------:R-:W-:Y:S01]  /*2b10*/  IMAD.X R30, R33, 0x1, R65, P3 ;  /* 0x00000001211e7824 */ /* 0x000fe200018e0641 */
[----:B------:R-:W-:Y:S01]  /*2b20*/  @P6 LOP3.LUT R92, R92, 0x2, RZ, 0xfc, !PT ;  /* 0x000000025c5c6812 */ /* 0x000fe200078efcff */
[----:B0-----:R-:W-:-:S03]  /*2b30*/  IMAD.WIDE.U32 R18, R6, UR6, R20 ;  /* 0x0000000606127c25 */ /* 0x001fc6000f8e0014 */
[----:B------:R-:W-:Y:S01]  /*2b40*/  LEA.HI.X R13, R13, UR11, R30, 0x2, P4 ;  /* 0x0000000b0d0d7c11 */ /* 0x000fe2000a0f141e */
[----:B---3--:R-:W-:-:S04]  /*2b50*/  FMUL R17, R14, R89 ;  /* 0x000000590e117220 */ /* 0x008fc80000400000 */
[----:B--2---:R-:W-:Y:S01]  /*2b60*/  FFMA R31, R96, R88, R17 ;  /* 0x00000058601f7223 */ /* 0x004fe20000000011 */
[----:B------:R-:W-:-:S04]  /*2b70*/  IMAD.IADD R17, R201, 0x1, R19 ;  /* 0x00000001c9117824 */ /* 0x000fc800078e0213 */
[----:B------:R0:W-:Y:S01]  /*2b80*/  @P2 STG.E desc[UR16][R52.64], R31 ;  /* 0x0000001f34002986 */ /* 0x0001e2000c101910 */
[----:B------:R-:W-:Y:S01]  /*2b90*/  IADD3 R26, P2, R8, R28, RZ ;  /* 0x0000001c081a7210 */ /* 0x000fe20007f5e0ff */
[----:B------:R-:W-:-:S12]  /*2ba0*/  @!P1 BRA `(.L_x_27) ;  /* 0x0000000000049947 */ /* 0x000fd80003800000 */
[----:B------:R1:W5:Y:S02]  /*2bb0*/  LDG.E.LTC128B R14, desc[UR16][R12.64] ;  /* 0x000000100c0e7981 */ /* 0x000364000c1e1920 */
.L_x_27:
[----:B------:R-:W-:Y:S05]  /*2bc0*/  BSYNC B1 ;  /* 0x0000000000017941 */ /* 0x000fea0003800000 */
.L_x_26:
[----:B-1---5:R-:W-:Y:S01]  /*2bd0*/  FMUL R13, R14, R89 ;  /* 0x000000590e0d7220 */ /* 0x022fe20000400000 */
[----:B------:R-:W-:Y:S01]  /*2be0*/  LEA R48, P3, R24, R52, 0x2 ;  /* 0x0000003418307211 */ /* 0x000fe200078610ff */
[----:B------:R-:W-:Y:S01]  /*2bf0*/  IMAD.X R27, R9, 0x1, R33, P2 ;  /* 0x00000001091b7824 */ /* 0x000fe200010e0621 */
[----:B------:R-:W-:Y:S01]  /*2c00*/  ISETP.GT.AND P2, PT, R90, 0x8, P0 ;  /* 0x000000085a00780c */ /* 0x000fe20000744270 */
[----:B------:R-:W-:Y:S01]  /*2c10*/  FFMA R21, R98, R88, R13 ;  /* 0x0000005862157223 */ /* 0x000fe2000000000d */
[----:B------:R-:W-:Y:S01]  /*2c20*/  LEA.HI.X R49, R24, R53, R25, 0x2, P3 ;  /* 0x0000003518317211 */ /* 0x000fe200018f1419 */
[----:B------:R-:W-:Y:S01]  /*2c30*/  IMAD.WIDE.U32 R12, R6, UR6, R26 ;  /* 0x00000006060c7c25 */ /* 0x000fe2000f8e001a */
[C---:B------:R-:W-:Y:S01]  /*2c40*/  LEA R50, P4, R18.reuse, UR10, 0x2 ;  /* 0x0000000a12327c11 */ /* 0x040fe2000f8810ff */
[----:B------:R-:W-:Y:S02]  /*2c50*/  BSSY B1, `(.L_x_28) ;  /* 0x0000009000017945 */ /* 0x000fe40003800000 */
[----:B------:R1:W-:Y:S01]  /*2c60*/  @P1 STG.E desc[UR16][R48.64], R21 ;  /* 0x0000001530001986 */ /* 0x0003e2000c101910 */
[----:B------:R-:W-:Y:S01]  /*2c70*/  LEA.HI.X R51, R18, UR11, R17, 0x2, P4 ;  /* 0x0000000b12337c11 */ /* 0x000fe2000a0f1411 */
[----:B------:R-:W-:Y:S01]  /*2c80*/  IMAD.MOV.U32 R18, RZ, RZ, R28 ;  /* 0x000000ffff127224 */ /* 0x000fe200078e001c */
[----:B------:R-:W-:Y:S01]  /*2c90*/  IADD3 R17, R201, R13, RZ ;  /* 0x0000000dc9117210 */ /* 0x000fe20007ffe0ff */
[----:B------:R-:W-:-:S02]  /*2ca0*/  IMAD.MOV.U32 R19, RZ, RZ, R33 ;  /* 0x000000ffff137224 */ /* 0x000fc400078e0021 */
[----:B------:R-:W-:Y:S01]  /*2cb0*/  IMAD R86, R11, 0x7, RZ ;  /* 0x000000070b567824 */ /* 0x000fe200078e02ff */
[----:B------:R-:W-:Y:S06]  /*2cc0*/  @!P2 BRA `(.L_x_29) ;  /* 0x000000000004a947 */ /* 0x000fec0003800000 */
[----:B------:R2:W5:Y:S02]  /*2cd0*/  LDG.E.LTC128B R14, desc[UR16][R50.64+0x20] ;  /* 0x00002010320e7981 */ /* 0x000564000c1e1920 */
.L_x_29:
[----:B------:R-:W-:Y:S05]  /*2ce0*/  BSYNC B1 ;  /* 0x0000000000017941 */ /* 0x000fea0003800000 */
.L_x_28:
[----:B------:R-:W-:Y:S01]  /*2cf0*/  ISETP.GT.AND P3, PT, R90, 0x8, P6 ;  /* 0x000000085a00780c */ /* 0x000fe20003764270 */
[----:B------:R-:W-:Y:S01]  /*2d00*/  IMAD.WIDE.U32 R18, R10, 0x7, R18 ;  /* 0x000000070a127825 */ /* 0x000fe200078e0012 */
[----:B------:R-:W-:-:S03]  /*2d10*/  ISETP.GT.AND P5, PT, R82, 0x8, PT ;  /* 0x000000085200780c */ /* 0x000fc60003fa4270 */
[----:B-----5:R-:W-:Y:S01]  /*2d20*/  FMUL R20, R14, R89 ;  /* 0x000000590e147220 */ /* 0x020fe20000400000 */
[----:B------:R-:W-:Y:S01]  /*2d30*/  LEA R46, P1, R12, UR10, 0x2 ;  /* 0x0000000a0c2e7c11 */ /* 0x000fe2000f8210ff */
[----:B------:R-:W-:Y:S01]  /*2d40*/  BSSY B1, `(.L_x_30) ;  /* 0x000000d000017945 */ /* 0x000fe20003800000 */
[----:B------:R-:W-:Y:S01]  /*2d50*/  LOP3.LUT R92, R92, 0xfffffffb, RZ, 0xc0, !PT ;  /* 0xfffffffb5c5c7812 */ /* 0x000fe200078ec0ff */
[----:B------:R-:W-:Y:S01]  /*2d60*/  FFMA R15, R15, R88, R20 ;  /* 0x000000580f0f7223 */ /* 0x000fe20000000014 */
[----:B------:R-:W-:Y:S01]  /*2d70*/  LEA.HI.X R47, R12, UR11, R17, 0x2, P1 ;  /* 0x0000000b0c2f7c11 */ /* 0x000fe200088f1411 */
[----:B------:R-:W-:Y:S01]  /*2d80*/  IMAD.IADD R17, R19, 0x1, R86 ;  /* 0x0000000113117824 */ /* 0x000fe200078e0256 */
[----:B------:R-:W-:Y:S02]  /*2d90*/  IADD3 R13, P1, R60, R18, RZ ;  /* 0x000000123c0d7210 */ /* 0x000fe40007f3e0ff */
[----:B------:R3:W-:Y:S01]  /*2da0*/  @P2 STG.E desc[UR16][R52.64+0x20], R15 ;  /* 0x0000200f34002986 */ /* 0x0007e2000c101910 */
[----:B------:R-:W-:-:S02]  /*2db0*/  ISETP.GT.AND P2, PT, R90, RZ, P5 ;  /* 0x000000ff5a00720c */ /* 0x000fc40002f44270 */
[----:B------:R-:W-:Y:S01]  /*2dc0*/  IMAD.X R20, R17, 0x1, R65, P1 ;  /* 0x0000000111147824 */ /* 0x000fe200008e0641 */
[----:B------:R-:W-:Y:S02]  /*2dd0*/  @P5 LOP3.LUT R92, R92, 0x4, RZ, 0xfc, !PT ;  /* 0x000000045c5c5812 */ /* 0x000fe400078efcff */
[----:B------:R-:W-:Y:S01]  /*2de0*/  LEA R12, P1, R13, UR10, 0x2 ;  /* 0x0000000a0d0c7c11 */ /* 0x000fe2000f8210ff */
[----:B------:R-:W-:-:S12]  /*2df0*/  @!P3 BRA `(.L_x_31) ;  /* 0x000000000004b947 */ /* 0x000fd80003800000 */
[----:B------:R4:W5:Y:S02]  /*2e00*/  LDG.E.LTC128B R14, desc[UR16][R46.64+0x20] ;  /* 0x000020102e0e7981 */ /* 0x000964000c1e1920 */
.L_x_31:
[----:B------:R-:W-:Y:S05]  /*2e10*/  BSYNC B1 ;  /* 0x0000000000017941 */ /* 0x000fea0003800000 */
.L_x_30:
[----:B---3-5:R-:W-:Y:S01]  /*2e20*/  FMUL R15, R14, R89 ;  /* 0x000000590e0f7220 */ /* 0x028fe20000400000 */
[----:B------:R-:W-:Y:S01]  /*2e30*/  IMAD.MOV.U32 R32, RZ, RZ, R14 ;  /* 0x000000ffff207224 */ /* 0x000fe200078e000e */
[----:B------:R-:W-:Y:S02]  /*2e40*/  LEA.HI.X R13, R13, UR11, R20, 0x2, P1 ;  /* 0x0000000b0d0d7c11 */ /* 0x000fe400088f1414 */
[----:B------:R-:W-:-:S05]  /*2e50*/  FFMA R15, R16, R88, R15 ;  /* 0x00000058100f7223 */ /* 0x000fca000000000f */
[----:B------:R3:W-:Y:S04]  /*2e60*/  @P3 STG.E desc[UR16][R48.64+0x20], R15 ;  /* 0x0000200f30003986 */ /* 0x0007e8000c101910 */
[----:B------:R0:W2:Y:S01]  /*2e70*/  @P2 LDG.E.LTC128B R32, desc[UR16][R12.64] ;  /* 0x000000100c202981 */ /* 0x0000a2000c1e1920 */
[----:B------:R-:W-:Y:S01]  /*2e80*/  IADD3 R28, P1, R18, R10, RZ ;  /* 0x0000000a121c7210 */ /* 0x000fe20007f3e0ff */
[----:B------:R-:W-:Y:S01]  /*2e90*/  IMAD R45, R25, 0x1c, RZ ;  /* 0x0000001c192d7824 */ /* 0x000fe200078e02ff */
[----:B------:R-:W-:Y:S01]  /*2ea0*/  ISETP.GT.AND P4, PT, R82, 0x9, PT ;  /* 0x000000095200780c */ /* 0x000fe20003f84270 */
[----:B------:R-:W-:-:S04]  /*2eb0*/  IMAD.WIDE.U32 R36, R24, 0x1c, R48 ;  /* 0x0000001c18247825 */ /* 0x000fc800078e0030 */
[----:B------:R-:W-:Y:S02]  /*2ec0*/  IMAD.X R29, R17, 0x1, R11, P1 ;  /* 0x00000001111d7824 */ /* 0x000fe400008e060b */
[----:B------:R-:W-:Y:S02]  /*2ed0*/  IMAD.IADD R45, R37, 0x1, R45 ;  /* 0x00000001252d7824 */ /* 0x000fe400078e022d */
[----:B------:R-:W-:-:S04]  /*2ee0*/  IMAD.WIDE.U32 R26, R10, 0x7, R28 ;  /* 0x000000070a1a7825 */ /* 0x000fc800078e001c */
[----:B------:R-:W-:Y:S01]  /*2ef0*/  IMAD.IADD R33, R86, 0x1, R27 ;  /* 0x0000000156217824 */ /* 0x000fe200078e021b */
[----:B------:R-:W-:Y:S01]  /*2f00*/  IADD3 R20, P1, R26, R10, RZ ;  /* 0x0000000a1a147210 */ /* 0x000fe20007f3e0ff */
[----:B------:R-:W-:-:S04]  /*2f10*/  IMAD.MOV.U32 R44, RZ, RZ, R36 ;  /* 0x000000ffff2c7224 */ /* 0x000fc800078e0024 */
[----:B-1----:R-:W-:Y:S02]  /*2f20*/  IMAD.X R21, R33, 0x1, R11, P1 ;  /* 0x0000000121157824 */ /* 0x002fe400008e060b */
[----:B------:R-:W-:-:S04]  /*2f30*/  IMAD.WIDE.U32 R18, R10, 0x7, R20 ;  /* 0x000000070a127825 */ /* 0x000fc800078e0014 */
[----:B------:R-:W-:Y:S01]  /*2f40*/  IMAD.IADD R58, R86, 0x1, R19 ;  /* 0x00000001563a7824 */ /* 0x000fe200078e0213 */
[----:B------:R-:W-:-:S05]  /*2f50*/  IADD3 R16, P1, R18, R10, RZ ;  /* 0x0000000a12107210 */ /* 0x000fca0007f3e0ff */
[----:B------:R-:W-:Y:S02]  /*2f60*/  IMAD.X R17, R58, 0x1, R11, P1 ;  /* 0x000000013a117824 */ /* 0x000fe400008e060b */
[----:B---3--:R-:W-:-:S04]  /*2f70*/  IMAD.WIDE.U32 R14, R10, 0x7, R16 ;  /* 0x000000070a0e7825 */ /* 0x008fc800078e0010 */
[----:B------:R-:W-:Y:S01]  /*2f80*/  IMAD.IADD R72, R86, 0x1, R15 ;  /* 0x0000000156487824 */ /* 0x000fe200078e020f */
[----:B0-----:R-:W-:-:S04]  /*2f90*/  IADD3 R12, P1, R14, R10, RZ ;  /* 0x0000000a0e0c7210 */ /* 0x001fc80007f3e0ff */
[----:B------:R-:W-:-:S03]  /*2fa0*/  IADD3.X R13, R72, R11, RZ, P1, !PT ;  /* 0x0000000b480d7210 */ /* 0x000fc60000ffe4ff */
[----:B------:R-:W-:-:S04]  /*2fb0*/  IMAD.WIDE.U32 R54, R10, 0x7, R12 ;  /* 0x000000070a367825 */ /* 0x000fc800078e000c */
[----:B------:R-:W-:Y:S01]  /*2fc0*/  IMAD.IADD R74, R86, 0x1, R55 ;  /* 0x00000001564a7824 */ /* 0x000fe200078e0237 */
[----:B------:R-:W-:-:S05]  /*2fd0*/  IADD3 R56, P1, R54, R10, RZ ;  /* 0x0000000a36387210 */ /* 0x000fca0007f3e0ff */
[----:B------:R-:W-:Y:S02]  /*2fe0*/  IMAD.X R57, R74, 0x1, R11, P1 ;  /* 0x000000014a397824 */ /* 0x000fe400008e060b */
[----:B------:R-:W-:-:S04]  /*2ff0*/  IMAD.WIDE.U32 R68, R10, 0x7, R56 ;  /* 0x000000070a447825 */ /* 0x000fc800078e0038 */
[----:B------:R-:W-:Y:S01]  /*3000*/  IMAD.IADD R78, R86, 0x1, R69 ;  /* 0x00000001564e7824 */ /* 0x000fe200078e0245 */
[----:B------:R-:W-:-:S05]  /*3010*/  IADD3 R70, P1, R68, R10, RZ ;  /* 0x0000000a44467210 */ /* 0x000fca0007f3e0ff */
[----:B------:R-:W-:Y:S01]  /*3020*/  IMAD.X R71, R78, 0x1, R11, P1 ;  /* 0x000000014e477824 */ /* 0x000fe200008e060b */
[----:B------:R-:W-:Y:S01]  /*3030*/  IADD3 R30, P1, R28, R60, RZ ;  /* 0x0000003c1c1e7210 */ /* 0x000fe20007f3e0ff */
[----:B------:R-:W-:-:S04]  /*3040*/  IMAD.WIDE.U32 R62, R10, 0x7, R70 ;  /* 0x000000070a3e7825 */ /* 0x000fc800078e0046 */
[----:B------:R-:W-:Y:S01]  /*3050*/  IMAD.X R29, R29, 0x1, R65, P1 ;  /* 0x000000011d1d7824 */ /* 0x000fe200008e0641 */
[----:B------:R-:W-:Y:S01]  /*3060*/  IADD3 R84, P1, P3, R60, R10, R62 ;  /* 0x0000000a3c547210 */ /* 0x000fe20007b3e03e */
[----:B------:R-:W-:-:S05]  /*3070*/  IMAD.IADD R209, R86, 0x1, R63 ;  /* 0x0000000156d17824 */ /* 0x000fca00078e023f */
[----:B------:R-:W-:Y:S02]  /*3080*/  IADD3.X R207, R65, R11, R209, P1, P3 ;  /* 0x0000000b41cf7210 */ /* 0x000fe40000fe64d1 */
[----:B------:R-:W-:-:S04]  /*3090*/  LEA R28, P1, R30, UR10, 0x2 ;  /* 0x0000000a1e1c7c11 */ /* 0x000fc8000f8210ff */
[----:B------:R-:W-:Y:S02]  /*30a0*/  LEA.HI.X R29, R30, UR11, R29, 0x2, P1 ;  /* 0x0000000b1e1d7c11 */ /* 0x000fe400088f141d */
[----:B------:R-:W-:Y:S01]  /*30b0*/  ISETP.GT.AND P1, PT, R90, RZ, P4 ;  /* 0x000000ff5a00720c */ /* 0x000fe20002724270 */
[----:B--2---:R-:W-:-:S04]  /*30c0*/  FMUL R30, R32, R89 ;  /* 0x00000059201e7220 */ /* 0x004fc80000400000 */
[----:B------:R-:W-:-:S05]  /*30d0*/  FFMA R219, R219, R88, R30 ;  /* 0x00000058dbdb7223 */ /* 0x000fca000000001e */
[----:B------:R0:W-:Y:S04]  /*30e0*/  @P2 STG.E desc[UR16][R44.64], R219 ;  /* 0x000000db2c002986 */ /* 0x0001e8000c101910 */
[----:B------:R-:W2:Y:S01]  /*30f0*/  @P1 LDG.E.LTC128B R32, desc[UR16][R28.64] ;  /* 0x000000101c201981 */ /* 0x000ea2000c1e1920 */
[----:B------:R-:W-:Y:S01]  /*3100*/  IMAD.WIDE.U32 R22, R10, 0x7, R22 ;  /* 0x000000070a167825 */ /* 0x000fe200078e0016 */
[----:B------:R-:W-:Y:S01]  /*3110*/  SHF.L.U64.HI R87, R24, 0x5, R25 ;  /* 0x0000000518577819 */ /* 0x000fe20000010219 */
[----:B------:R-:W-:Y:S02]  /*3120*/  BSSY B1, `(.L_x_32) ;  /* 0x0000017000017945 */ /* 0x000fe40003800000 */
[----:B------:R-:W-:Y:S02]  /*3130*/  IMAD.IADD R23, R86, 0x1, R23 ;  /* 0x0000000156177824 */ /* 0x000fe400078e0217 */
[----:B------:R-:W-:-:S02]  /*3140*/  IMAD.SHL.U32 R85, R24, 0x20, RZ ;  /* 0x0000002018557824 */ /* 0x000fc400078e00ff */
[----:B------:R-:W-:-:S03]  /*3150*/  IMAD.WIDE.U32 R30, R205, R10, R22 ;  /* 0x0000000acd1e7225 */ /* 0x000fc600078e0016 */
[----:B------:R-:W-:-:S04]  /*3160*/  IADD3 R30, P2, R8, R30, RZ ;  /* 0x0000001e081e7210 */ /* 0x000fc80007f5e0ff */
[----:B------:R-:W-:-:S03]  /*3170*/  IADD3.X R31, R9, R203, R31, P2, !PT ;  /* 0x000000cb091f7210 */ /* 0x000fc600017fe41f */
[----:B------:R-:W-:-:S05]  /*3180*/  IMAD.WIDE.U32 R30, R6, UR6, R30 ;  /* 0x00000006061e7c25 */ /* 0x000fca000f8e001e */
[----:B------:R-:W-:Y:S02]  /*3190*/  IADD3 R31, R201, R31, RZ ;  /* 0x0000001fc91f7210 */ /* 0x000fe40007ffe0ff */
[----:B------:R-:W-:-:S04]  /*31a0*/  LEA R42, P2, R30, UR10, 0x2 ;  /* 0x0000000a1e2a7c11 */ /* 0x000fc8000f8410ff */
[----:B------:R-:W-:Y:S02]  /*31b0*/  LEA.HI.X R43, R30, UR11, R31, 0x2, P2 ;  /* 0x0000000b1e2b7c11 */ /* 0x000fe400090f141f */
[----:B------:R-:W-:-:S05]  /*31c0*/  IADD3 R40, P2, R85, R48, RZ ;  /* 0x0000003055287210 */ /* 0x000fca0007f5e0ff */
[----:B------:R-:W-:Y:S01]  /*31d0*/  IMAD.X R41, R87, 0x1, R49, P2 ;  /* 0x0000000157297824 */ /* 0x000fe200010e0631 */
[----:B------:R-:W-:-:S05]  /*31e0*/  IADD3 R24, P2, R22, R10, RZ ;  /* 0x0000000a16187210 */ /* 0x000fca0007f5e0ff */
[----:B------:R-:W-:Y:S01]  /*31f0*/  IMAD.X R25, R23, 0x1, R11, P2 ;  /* 0x0000000117197824 */ /* 0x000fe200010e060b */
[----:B------:R-:W-:Y:S01]  /*3200*/  ISETP.GT.AND P2, PT, R90, 0x8, P5 ;  /* 0x000000085a00780c */ /* 0x000fe20002f44270 */
[----:B--2---:R-:W-:-:S04]  /*3210*/  FMUL R28, R32, R89 ;  /* 0x00000059201c7220 */ /* 0x004fc80000400000 */
[----:B------:R-:W-:Y:S01]  /*3220*/  FFMA R217, R217, R88, R28 ;  /* 0x00000058d9d97223 */ /* 0x000fe2000000001c */
[----:B------:R-:W-:-:S04]  /*3230*/  IMAD.WIDE.U32 R28, R205, R10, R24 ;  /* 0x0000000acd1c7225 */ /* 0x000fc800078e0018 */
[----:B------:R0:W-:Y:S01]  /*3240*/  @P1 STG.E desc[UR16][R40.64], R217 ;  /* 0x000000d928001986 */ /* 0x0001e2000c101910 */
[----:B------:R-:W-:-:S04]  /*3250*/  IADD3 R28, P1, R8, R28, RZ ;  /* 0x0000001c081c7210 */ /* 0x000fc80007f3e0ff */
[----:B------:R-:W-:Y:S01]  /*3260*/  IADD3.X R29, R9, R203, R29, P1, !PT ;  /* 0x000000cb091d7210 */ /* 0x000fe20000ffe41d */
[----:B------:R-:W-:Y:S08]  /*3270*/  @!P2 BRA `(.L_x_33) ;  /* 0x000000000004a947 */ /* 0x000ff00003800000 */
[----:B------:R1:W5:Y:S02]  /*3280*/  LDG.E.LTC128B R32, desc[UR16][R42.64+0x20] ;  /* 0x000020102a207981 */ /* 0x000364000c1e1920 */
.L_x_33:
[----:B------:R-:W-:Y:S05]  /*3290*/  BSYNC B1 ;  /* 0x0000000000017941 */ /* 0x000fea0003800000 */
.L_x_32:
[----:B-----5:R-:W-:Y:S01]  /*32a0*/  FMUL R30, R32, R89 ;  /* 0x00000059201e7220 */ /* 0x020fe20000400000 */
[----:B------:R-:W-:Y:S01]  /*32b0*/  IMAD.WIDE.U32 R28, R6, UR6, R28 ;  /* 0x00000006061c7c25 */ /* 0x000fe2000f8e001c */
[----:B------:R-:W-:Y:S03]  /*32c0*/  BSSY B1, `(.L_x_34) ;  /* 0x0000009000017945 */ /* 0x000fe60003800000 */
[----:B------:R-:W-:Y:S01]  /*32d0*/  FFMA R215, R215, R88, R30 ;  /* 0x00000058d7d77223 */ /* 0x000fe2000000001e */
[----:B------:R-:W-:Y:S01]  /*32e0*/  IMAD.IADD R29, R201, 0x1, R29 ;  /* 0x00000001c91d7824 */ /* 0x000fe200078e021d */
[----:B------:R-:W-:-:S03]  /*32f0*/  LEA R38, P1, R28, UR10, 0x2 ;  /* 0x0000000a1c267c11 */ /* 0x000fc6000f8210ff */
[----:B------:R2:W-:Y:S01]  /*3300*/  @P2 STG.E desc[UR16][R44.64+0x20], R215 ;  /* 0x000020d72c002986 */ /* 0x0005e2000c101910 */
[----:B------:R-:W-:Y:S02]  /*3310*/  ISETP.GT.AND P2, PT, R90, 0x8, P4 ;  /* 0x000000085a00780c */ /* 0x000fe40002744270 */
[----:B------:R-:W-:-:S11]  /*3320*/  LEA.HI.X R39, R28, UR11, R29, 0x2, P1 ;  /* 0x0000000b1c277c11 */ /* 0x000fd600088f141d */
[----:B--2---:R-:W-:Y:S05]  /*3330*/  @!P2 BRA `(.L_x_35) ;  /* 0x000000000004a947 */ /* 0x004fea0003800000 */
[----:B------:R2:W5:Y:S02]  /*3340*/  LDG.E.LTC128B R32, desc[UR16][R38.64+0x20] ;  /* 0x0000201026207981 */ /* 0x000564000c1e1920 */
.L_x_35:
[----:B------:R-:W-:Y:S05]  /*3350*/  BSYNC B1 ;  /* 0x0000000000017941 */ /* 0x000fea0003800000 */
.L_x_34:
[----:B-----5:R-:W-:Y:S01]  /*3360*/  FMUL R28, R32, R89 ;  /* 0x00000059201c7220 */ /* 0x020fe20000400000 */
[----:B------:R-:W-:Y:S01]  /*3370*/  IADD3 R27, P1, R60, R26, RZ ;  /* 0x0000001a3c1b7210 */ /* 0x000fe20007f3e0ff */
[----:B------:R-:W-:Y:S01]  /*3380*/  BSSY B1, `(.L_x_36) ;  /* 0x000000f000017945 */ /* 0x000fe20003800000 */
[----:B------:R-:W-:Y:S01]  /*3390*/  ISETP.GT.AND P3, PT, R82, 0x10, PT ;  /* 0x000000105200780c */ /* 0x000fe20003f64270 */
[----:B------:R-:W-:Y:S01]  /*33a0*/  FFMA R213, R213, R88, R28 ;  /* 0x00000058d5d57223 */ /* 0x000fe2000000001c */
[----:B------:R-:W-:Y:S01]  /*33b0*/  LOP3.LUT R92, R92, 0xffffffef, RZ, 0xc0, !PT ;  /* 0xffffffef5c5c7812 */ /* 0x000fe200078ec0ff */
[----:B------:R-:W-:Y:S01]  /*33c0*/  IMAD.X R28, R33, 0x1, R65, P1 ;  /* 0x00000001211c7824 */ /* 0x000fe200008e0641 */
[----:B------:R-:W-:Y:S01]  /*33d0*/  IADD3 R36, P1, R85, R36, RZ ;  /* 0x0000002455247210 */ /* 0x000fe20007f3e0ff */
[----:B------:R-:W-:Y:S01]  /*33e0*/  IMAD.MOV.U32 R96, RZ, RZ, R32 ;  /* 0x000000ffff607224 */ /* 0x000fe200078e0020 */
[----:B------:R3:W-:Y:S01]  /*33f0*/  @P2 STG.E desc[UR16][R40.64+0x20], R213 ;  /* 0x000020d528002986 */ /* 0x0007e2000c101910 */
[----:B------:R-:W-:-:S02]  /*3400*/  LEA R26, P2, R27, UR10, 0x2 ;  /* 0x0000000a1b1a7c11 */ /* 0x000fc4000f8410ff */
[----:B------:R-:W-:Y:S01]  /*3410*/  IMAD.X R37, R87, 0x1, R45, P1 ;  /* 0x0000000157257824 */ /* 0x000fe200008e062d */
[----:B------:R-:W-:Y:S02]  /*3420*/  ISETP.GT.AND P1, PT, R90, RZ, P3 ;  /* 0x000000ff5a00720c */ /* 0x000fe40001f24270 */
[----:B------:R-:W-:Y:S02]  /*3430*/  LEA.HI.X R27, R27, UR11, R28, 0x2, P2 ;  /* 0x0000000b1b1b7c11 */ /* 0x000fe400090f141c */
[----:B------:R-:W-:-:S09]  /*3440*/  @P3 LOP3.LUT R92, R92, 0x10, RZ, 0xfc, !PT ;  /* 0x000000105c5c3812 */ /* 0x000fd200078efcff */
[----:B---3--:R-:W-:Y:S05]  /*3450*/  @!P1 BRA `(.L_x_37) ;  /* 0x0000000000049947 */ /* 0x008fea0003800000 */
[----:B------:R3:W5:Y:S02]  /*3460*/  LDG.E.LTC128B R96, desc[UR16][R26.64] ;  /* 0x000000101a607981 */ /* 0x000764000c1e1920 */
.L_x_37:
[----:B------:R-:W-:Y:S05]  /*3470*/  BSYNC B1 ;  /* 0x0000000000017941 */ /* 0x000fea0003800000 */
.L_x_36:
[----:B---3-5:R-:W-:Y:S01]  /*3480*/  FMUL R26, R96, R89 ;  /* 0x00000059601a7220 */ /* 0x028fe20000400000 */
[----:B------:R-:W-:Y:S01]  /*3490*/  IMAD.WIDE.U32 R22, R10, 0x7, R22 ;  /* 0x000000070a167825 */ /* 0x000fe200078e0016 */
[----:B------:R-:W-:Y:S01]  /*34a0*/  ISETP.GT.AND P2, PT, R82, 0x11, PT ;  /* 0x000000115200780c */ /* 0x000fe20003f44270 */
[----:B------:R-:W-:Y:S02]  /*34b0*/  BSSY B1, `(.L_x_38) ;  /* 0x00000aa000017945 */ /* 0x000fe40003800000 */
[----:B------:R-:W-:Y:S01]  /*34c0*/  FFMA R211, R211, R88, R26 ;  /* 0x00000058d3d37223 */ /* 0x000fe2000000001a */
[----:B------:R-:W-:-:S04]  /*34d0*/  IMAD.WIDE.U32 R24, R10, 0x7, R24 ;  /* 0x000000070a187825 */ /* 0x000fc800078e0018 */
[----:B------:R3:W-:Y:S01]  /*34e0*/  @P1 STG.E desc[UR16][R36.64], R211 ;  /* 0x000000d324001986 */ /* 0x0007e2000c101910 */
[----:B------:R-:W-:-:S05]  /*34f0*/  IADD3 R15, P1, R20, R60, RZ ;  /* 0x0000003c140f7210 */ /* 0x000fca0007f3e0ff */
[----:B------:R-:W-:Y:S01]  /*3500*/  IMAD.X R20, R21, 0x1, R65, P1 ;  /* 0x0000000115147824 */ /* 0x000fe200008e0641 */
[----:B------:R-:W-:-:S04]  /*3510*/  LEA R34, P1, R15, UR10, 0x2 ;  /* 0x0000000a0f227c11 */ /* 0x000fc8000f8210ff */
[----:B------:R-:W-:Y:S02]  /*3520*/  LEA.HI.X R35, R15, UR11, R20, 0x2, P1 ;  /* 0x0000000b0f237c11 */ /* 0x000fe400088f1414 */
[----:B------:R-:W-:-:S05]  /*3530*/  IADD3 R32, P1, R85, R40, RZ ;  /* 0x0000002855207210 */ /* 0x000fca0007f3e0ff */
[----:B------:R-:W-:Y:S01]  /*3540*/  IMAD.X R33, R87, 0x1, R41, P1 ;  /* 0x0000000157217824 */ /* 0x000fe200008e0629 */
[----:B------:R-:W-:-:S04]  /*3550*/  IADD3 R20, P1, R22, R10, RZ ;  /* 0x0000000a16147210 */ /* 0x000fc80007f3e0ff */
[----:B------:R-:W-:Y:S02]  /*3560*/  IADD3.X R21, R11, R86, R23, P1, !PT ;  /* 0x000000560b157210 */ /* 0x000fe40000ffe417 */
[----:B------:R-:W-:-:S04]  /*3570*/  IADD3 R22, P1, R24, R10, RZ ;  /* 0x0000000a18167210 */ /* 0x000fc80007f3e0ff */
[----:B------:R-:W-:Y:S01]  /*3580*/  IADD3.X R23, R11, R86, R25, P1, !PT ;  /* 0x000000560b177210 */ /* 0x000fe20000ffe419 */
[----:B------:R-:W-:-:S04]  /*3590*/  IMAD.WIDE.U32 R24, R205, R10, R20 ;  /* 0x0000000acd187225 */ /* 0x000fc800078e0014 */
[----:B------:R-:W-:Y:S01]  /*35a0*/  IMAD.WIDE.U32 R28, R205, R10, R22 ;  /* 0x0000000acd1c7225 */ /* 0x000fe200078e0016 */
[----:B------:R-:W-:-:S03]  /*35b0*/  IADD3 R26, P1, R8, R24, RZ ;  /* 0x00000018081a7210 */ /* 0x000fc60007f3e0ff */
[----:B------:R-:W-:Y:S01]  /*35c0*/  IMAD.WIDE.U32 R20, R10, 0x7, R20 ;  /* 0x000000070a147825 */ /* 0x000fe200078e0014 */
[----:B------:R-:W-:Y:S02]  /*35d0*/  IADD3.X R27, R9, R203, R25, P1, !PT ;  /* 0x000000cb091b7210 */ /* 0x000fe40000ffe419 */
[----:B------:R-:W-:Y:S01]  /*35e0*/  IADD3 R24, P1, R8, R28, RZ ;  /* 0x0000001c08187210 */ /* 0x000fe20007f3e0ff */
[----:B------:R-:W-:-:S03]  /*35f0*/  IMAD.WIDE.U32 R22, R10, 0x7, R22 ;  /* 0x000000070a167825 */ /* 0x000fc600078e0016 */
[----:B------:R-:W-:Y:S01]  /*3600*/  IADD3.X R25, R9, R203, R29, P1, !PT ;  /* 0x000000cb09197210 */ /* 0x000fe20000ffe41d */
[----:B------:R-:W-:-:S04]  /*3610*/  IMAD.WIDE.U32 R26, R6, UR6, R26 ;  /* 0x00000006061a7c25 */ /* 0x000fc8000f8e001a */
[----:B------:R-:W-:Y:S01]  /*3620*/  IMAD.WIDE.U32 R24, R6, UR6, R24 ;  /* 0x0000000606187c25 */ /* 0x000fe2000f8e0018 */
[----:B------:R-:W-:Y:S02]  /*3630*/  IADD3 R15, R201, R27, RZ ;  /* 0x0000001bc90f7210 */ /* 0x000fe40007ffe0ff */
[----:B------:R-:W-:-:S04]  /*3640*/  LEA R30, P1, R26, UR10, 0x2 ;  /* 0x0000000a1a1e7c11 */ /* 0x000fc8000f8210ff */
[----:B------:R-:W-:Y:S01]  /*3650*/  LEA.HI.X R31, R26, UR11, R15, 0x2, P1 ;  /* 0x0000000b1a1f7c11 */ /* 0x000fe200088f140f */
[----:B------:R-:W-:Y:S01]  /*3660*/  IMAD.IADD R15, R201, 0x1, R25 ;  /* 0x00000001c90f7824 */ /* 0x000fe200078e0219 */
[----:B------:R-:W-:-:S04]  /*3670*/  LEA R28, P1, R24, UR10, 0x2 ;  /* 0x0000000a181c7c11 */ /* 0x000fc8000f8210ff */
[----:B------:R-:W-:Y:S02]  /*3680*/  LEA.HI.X R29, R24, UR11, R15, 0x2, P1 ;  /* 0x0000000b181d7c11 */ /* 0x000fe400088f140f */
[----:B------:R-:W-:-:S05]  /*3690*/  IADD3 R18, P1, R60, R18, RZ ;  /* 0x000000123c127210 */ /* 0x000fca0007f3e0ff */
[----:B------:R-:W-:Y:S01]  /*36a0*/  IMAD.X R15, R58, 0x1, R65, P1 ;  /* 0x000000013a0f7824 */ /* 0x000fe200008e0641 */
[----:B------:R-:W-:-:S04]  /*36b0*/  LEA R26, P1, R18, UR10, 0x2 ;  /* 0x0000000a121a7c11 */ /* 0x000fc8000f8210ff */
[----:B------:R-:W-:Y:S02]  /*36c0*/  LEA.HI.X R27, R18, UR11, R15, 0x2, P1 ;  /* 0x0000000b121b7c11 */ /* 0x000fe400088f140f */
[----:B------:R-:W-:-:S05]  /*36d0*/  IADD3 R15, P1, R16, R60, RZ ;  /* 0x0000003c100f7210 */ /* 0x000fca0007f3e0ff */
[----:B------:R-:W-:Y:S01]  /*36e0*/  IMAD.X R16, R17, 0x1, R65, P1 ;  /* 0x0000000111107824 */ /* 0x000fe200008e0641 */
[----:B------:R-:W-:-:S04]  /*36f0*/  LEA R24, P1, R15, UR10, 0x2 ;  /* 0x0000000a0f187c11 */ /* 0x000fc8000f8210ff */
[----:B------:R-:W-:Y:S02]  /*3700*/  LEA.HI.X R25, R15, UR11, R16, 0x2, P1 ;  /* 0x0000000b0f197c11 */ /* 0x000fe400088f1410 */
[----:B------:R-:W-:-:S04]  /*3710*/  IADD3 R58, P1, R20, R10, RZ ;  /* 0x0000000a143a7210 */ /* 0x000fc80007f3e0ff */
[----:B------:R-:W-:Y:S02]  /*3720*/  IADD3.X R59, R11, R86, R21, P1, !PT ;  /* 0x000000560b3b7210 */ /* 0x000fe40000ffe415 */
[-C--:B------:R-:W-:Y:S01]  /*3730*/  IADD3 R66, P1, R22, R10.reuse, RZ ;  /* 0x0000000a16427210 */ /* 0x080fe20007f3e0ff */
[----:B------:R-:W-:-:S03]  /*3740*/  IMAD.WIDE.U32 R16, R205, R10, R58 ;  /* 0x0000000acd107225 */ /* 0x000fc600078e003a */
[----:B------:R-:W-:Y:S01]  /*3750*/  IADD3.X R67, R11, R86, R23, P1, !PT ;  /* 0x000000560b437210 */ /* 0x000fe20000ffe417 */
[----:B------:R-:W-:Y:S01]  /*3760*/  IMAD.WIDE.U32 R58, R10, 0x7, R58 ;  /* 0x000000070a3a7825 */ /* 0x000fe200078e003a */
[----:B------:R-:W-:-:S03]  /*3770*/  IADD3 R18, P1, R8, R16, RZ ;  /* 0x0000001008127210 */ /* 0x000fc60007f3e0ff */
[----:B------:R-:W-:Y:S01]  /*3780*/  IMAD.WIDE.U32 R20, R205, R10, R66 ;  /* 0x0000000acd147225 */ /* 0x000fe200078e0042 */
[----:B------:R-:W-:Y:S02]  /*3790*/  IADD3.X R19, R9, R203, R17, P1, !PT ;  /* 0x000000cb09137210 */ /* 0x000fe40000ffe411 */
[----:B------:R-:W-:Y:S01]  /*37a0*/  IADD3 R16, P1, R8, R20, RZ ;  /* 0x0000001408107210 */ /* 0x000fe20007f3e0ff */
[----:B------:R-:W-:-:S03]  /*37b0*/  IMAD.WIDE.U32 R18, R6, UR6, R18 ;  /* 0x0000000606127c25 */ /* 0x000fc6000f8e0012 */
[----:B------:R-:W-:Y:S01]  /*37c0*/  IADD3.X R17, R9, R203, R21, P1, !PT ;  /* 0x000000cb09117210 */ /* 0x000fe20000ffe415 */
[----:B------:R-:W-:Y:S01]  /*37d0*/  IMAD.IADD R15, R201, 0x1, R19 ;  /* 0x00000001c90f7824 */ /* 0x000fe200078e0213 */
[----:B------:R-:W-:Y:S01]  /*37e0*/  LEA R22, P1, R18, UR10, 0x2 ;  /* 0x0000000a12167c11 */ /* 0x000fe2000f8210ff */
[----:B------:R-:W-:-:S03]  /*37f0*/  IMAD.WIDE.U32 R16, R6, UR6, R16 ;  /* 0x0000000606107c25 */ /* 0x000fc6000f8e0010 */
        /* <DEDUP_REMOVED lines=11> */
[----:B------:R-:W-:Y:S01]  /*38b0*/  LEA.HI.X R17, R12, UR11, R13, 0x2, P1 ;  /* 0x0000000b0c117c11 */ /* 0x000fe200088f140d */
[----:B------:R-:W-:Y:S01]  /*38c0*/  IMAD.WIDE.U32 R12, R10, 0x7, R66 ;  /* 0x000000070a0c7825 */ /* 0x000fe200078e0042 */
        /* <DEDUP_REMOVED lines=19> */
[----:B------:R-:W-:-:S04]  /*3a00*/  IADD3 R55, P1, R60, R54, RZ ;  /* 0x000000363c377210 */ /* 0x000fc80007f3e0ff */
[----:B------:R-:W-:Y:S02]  /*3a10*/  IADD3.X R74, R74, R65, RZ, P1, !PT ;  /* 0x000000414a4a7210 */ /* 0x000fe40000ffe4ff */
        /* <DEDUP_REMOVED lines=15> */
[----:B------:R-:W-:-:S03]  /*3b10*/  IADD3.X R67, R9, R203, R67, P1, !PT ;  /* 0x000000cb09437210 */ /* 0x000fc60000ffe443 */
[----:B------:R-:W-:Y:S01]  /*3b20*/  IMAD.WIDE.U32 R74, R10, 0x7, R74 ;  /* 0x000000070a4a7825 */ /* 0x000fe200078e004a */
[----:B------:R-:W-:-:S03]  /*3b30*/  IADD3 R76, P1, R8, R56, RZ ;  /* 0x00000038084c7210 */ /* 0x000fc60007f3e0ff */
[----:B------:R-:W-:Y:S01]  /*3b40*/  IMAD.WIDE.U32 R66, R6, UR6, R66 ;  /* 0x0000000606427c25 */ /* 0x000fe2000f8e0042 */
[----:B------:R-:W-:-:S03]  /*3b50*/  IADD3.X R77, R9, R203, R57, P1, !PT ;  /* 0x000000cb094d7210 */ /* 0x000fc60000ffe439 */
        /* <DEDUP_REMOVED lines=43> */
[----:B------:R-:W-:Y:S02]  /*3e10*/  IADD3.X R73, R11, R86, R75, P1, !PT ;  /* 0x000000560b497210 */ /* 0x000fe40000ffe44b */
[C---:B------:R-:W-:Y:S02]  /*3e20*/  LEA R62, P1, R84.reuse, UR10, 0x2 ;  /* 0x0000000a543e7c11 */ /* 0x040fe4000f8210ff */
[----:B------:R-:W-:Y:S01]  /*3e30*/  P2R R86, PR, RZ, 0x4 ;  /* 0x00000004ff567803 */ /* 0x000fe20000000000 */
[----:B------:R-:W-:Y:S01]  /*3e40*/  IMAD.WIDE.U32 R72, R205, R10, R72 ;  /* 0x0000000acd487225 */ /* 0x000fe200078e0048 */
[----:B------:R-:W-:Y:S02]  /*3e50*/  LEA.HI.X R63, R84, UR11, R207, 0x2, P1 ;  /* 0x0000000b543f7c11 */ /* 0x000fe400088f14cf */
[----:B------:R-:W-:-:S04]  /*3e60*/  IADD3 R10, P1, R8, R64, RZ ;  /* 0x00000040080a7210 */ /* 0x000fc80007f3e0ff */
[----:B------:R-:W-:Y:S02]  /*3e70*/  IADD3.X R11, R9, R203, R65, P1, !PT ;  /* 0x000000cb090b7210 */ /* 0x000fe40000ffe441 */
[----:B------:R-:W-:Y:S01]  /*3e80*/  IADD3 R64, P1, R8, R72, RZ ;  /* 0x0000004808407210 */ /* 0x000fe20007f3e0ff */
[----:B------:R-:W-:-:S03]  /*3e90*/  IMAD.WIDE.U32 R10, R6, UR6, R10 ;  /* 0x00000006060a7c25 */ /* 0x000fc6000f8e000a */
[----:B------:R-:W-:Y:S01]  /*3ea0*/  IADD3.X R65, R9, R203, R73, P1, !PT ;  /* 0x000000cb09417210 */ /* 0x000fe20000ffe449 */
[----:B------:R-:W-:Y:S01]  /*3eb0*/  IMAD.IADD R9, R201, 0x1, R11 ;  /* 0x00000001c9097824 */ /* 0x000fe200078e020b */
[----:B------:R-:W-:Y:S01]  /*3ec0*/  LEA R8, P1, R10, UR10, 0x2 ;  /* 0x0000000a0a087c11 */ /* 0x000fe2000f8210ff */
[----:B------:R-:W-:-:S03]  /*3ed0*/  IMAD.WIDE.U32 R64, R6, UR6, R64 ;  /* 0x0000000606407c25 */ /* 0x000fc6000f8e0040 */
[----:B------:R-:W-:Y:S02]  /*3ee0*/  LEA.HI.X R9, R10, UR11, R9, 0x2, P1 ;  /* 0x0000000b0a097c11 */ /* 0x000fe400088f1409 */
[----:B------:R-:W-:Y:S02]  /*3ef0*/  IADD3 R201, R201, R65, RZ ;  /* 0x00000041c9c97210 */ /* 0x000fe40007ffe0ff */
[----:B------:R-:W-:-:S04]  /*3f00*/  LEA R10, P1, R64, UR10, 0x2 ;  /* 0x0000000a400a7c11 */ /* 0x000fc8000f8210ff */
[----:B------:R-:W-:Y:S02]  /*3f10*/  LEA.HI.X R11, R64, UR11, R201, 0x2, P1 ;  /* 0x0000000b400b7c11 */ /* 0x000fe400088f14c9 */
[----:B------:R-:W-:-:S13]  /*3f20*/  ISETP.GT.AND P1, PT, R90, RZ, P2 ;  /* 0x000000ff5a00720c */ /* 0x000fda0001724270 */
[----:B---3--:R-:W-:Y:S05]  /*3f30*/  @!P1 BRA `(.L_x_39) ;  /* 0x0000000000049947 */ /* 0x008fea0003800000 */
[----:B------:R3:W5:Y:S02]  /*3f40*/  LDG.E.LTC128B R96, desc[UR16][R34.64] ;  /* 0x0000001022607981 */ /* 0x000764000c1e1920 */
.L_x_39:
[----:B------:R-:W-:Y:S05]  /*3f50*/  BSYNC B1 ;  /* 0x0000000000017941 */ /* 0x000fea0003800000 */
.L_x_38:
[----:B-----5:R-:W-:Y:S01]  /*3f60*/  FMUL R6, R96, R89 ;  /* 0x0000005960067220 */ /* 0x020fe20000400000 */
[----:B------:R-:W-:Y:S03]  /*3f70*/  BSSY B1, `(.L_x_40) ;  /* 0x0000006000017945 */ /* 0x000fe60003800000 */
[----:B------:R-:W-:-:S05]  /*3f80*/  FFMA R199, R199, R88, R6 ;  /* 0x00000058c7c77223 */ /* 0x000fca0000000006 */
[----:B------:R0:W-:Y:S01]  /*3f90*/  @P1 STG.E desc[UR16][R32.64], R199 ;  /* 0x000000c720001986 */ /* 0x0001e2000c101910 */
[----:B------:R-:W-:-:S13]  /*3fa0*/  ISETP.GT.AND P1, PT, R90, 0x8, P3 ;  /* 0x000000085a00780c */ /* 0x000fda0001f24270 */
[----:B0-----:R-:W-:Y:S05]  /*3fb0*/  @!P1 BRA `(.L_x_41) ;  /* 0x0000000000049947 */ /* 0x001fea0003800000 */
[----:B------:R0:W5:Y:S02]  /*3fc0*/  LDG.E.LTC128B R96, desc[UR16][R30.64+0x20] ;  /* 0x000020101e607981 */ /* 0x000164000c1e1920 */
.L_x_41:
[----:B------:R-:W-:Y:S05]  /*3fd0*/  BSYNC B1 ;  /* 0x0000000000017941 */ /* 0x000fea0003800000 */
.L_x_40:
[----:B-----5:R-:W-:Y:S01]  /*3fe0*/  FMUL R6, R96, R89 ;  /* 0x0000005960067220 */ /* 0x020fe20000400000 */
[----:B---3--:R-:W-:Y:S01]  /*3ff0*/  @P1 IMAD.MOV.U32 R34, RZ, RZ, R36 ;  /* 0x000000ffff221224 */ /* 0x008fe200078e0024 */
[----:B------:R-:W-:Y:S01]  /*4000*/  BSSY B1, `(.L_x_42) ;  /* 0x0000007000017945 */ /* 0x000fe20003800000 */
[----:B------:R-:W-:Y:S02]  /*4010*/  @P1 IMAD.MOV.U32 R35, RZ, RZ, R37 ;  /* 0x000000ffff231224 */ /* 0x000fe400078e0025 */
[----:B------:R-:W-:-:S05]  /*4020*/  FFMA R197, R197, R88, R6 ;  /* 0x00000058c5c57223 */ /* 0x000fca0000000006 */
[----:B------:R3:W-:Y:S01]  /*4030*/  @P1 STG.E desc[UR16][R34.64+0x20], R197 ;  /* 0x000020c522001986 */ /* 0x0007e2000c101910 */
[----:B------:R-:W-:-:S13]  /*4040*/  ISETP.GT.AND P1, PT, R90, 0x8, P2 ;  /* 0x000000085a00780c */ /* 0x000fda0001724270 */
[----:B---3--:R-:W-:Y:S05]  /*4050*/  @!P1 BRA `(.L_x_43) ;  /* 0x0000000000049947 */ /* 0x008fea0003800000 */
[----:B------:R3:W5:Y:S02]  /*4060*/  LDG.E.LTC128B R96, desc[UR16][R28.64+0x20] ;  /* 0x000020101c607981 */ /* 0x000764000c1e1920 */
.L_x_43:
[----:B------:R-:W-:Y:S05]  /*4070*/  BSYNC B1 ;  /* 0x0000000000017941 */ /* 0x000fea0003800000 */
.L_x_42:
[----:B-----5:R-:W-:Y:S01]  /*4080*/  FMUL R6, R96, R89 ;  /* 0x0000005960067220 */ /* 0x020fe20000400000 */
[----:B------:R-:W-:Y:S01]  /*4090*/  ISETP.GT.AND P3, PT, R82, 0x18, PT ;  /* 0x000000185200780c */ /* 0x000fe20003f64270 */
[----:B------:R-:W-:Y:S02]  /*40a0*/  BSSY B1, `(.L_x_44) ;  /* 0x0000009000017945 */ /* 0x000fe40003800000 */
[----:B------:R-:W-:Y:S01]  /*40b0*/  FFMA R195, R195, R88, R6 ;  /* 0x00000058c3c37223 */ /* 0x000fe20000000006 */
[----:B------:R-:W-:-:S04]  /*40c0*/  P2R R98, PR, RZ, 0x8 ;  /* 0x00000008ff627803 */ /* 0x000fc80000000000 */
[----:B------:R0:W-:Y:S01]  /*40d0*/  @P1 STG.E desc[UR16][R32.64+0x20], R195 ;  /* 0x000020c320001986 */ /* 0x0001e2000c101910 */
[----:B------:R-:W-:-:S05]  /*40e0*/  IADD3 R34, P1, R36, R85, RZ ;  /* 0x0000005524227210 */ /* 0x000fca0007f3e0ff */
[----:B------:R-:W-:Y:S01]  /*40f0*/  IMAD.X R35, R37, 0x1, R87, P1 ;  /* 0x0000000125237824 */ /* 0x000fe200008e0657 */
[----:B------:R-:W-:-:S13]  /*4100*/  ISETP.GT.AND P1, PT, R90, RZ, P3 ;  /* 0x000000ff5a00720c */ /* 0x000fda0001f24270 */
[----:B0-----:R-:W-:Y:S05]  /*4110*/  @!P1 BRA `(.L_x_45) ;  /* 0x0000000000049947 */ /* 0x001fea0003800000 */
[----:B------:R0:W5:Y:S02]  /*4120*/  LDG.E.LTC128B R96, desc[UR16][R26.64] ;  /* 0x000000101a607981 */ /* 0x000164000c1e1920 */
.L_x_45:
[----:B------:R-:W-:Y:S05]  /*4130*/  BSYNC B1 ;  /* 0x0000000000017941 */ /* 0x000fea0003800000 */
.L_x_44:
[----:B-----5:R-:W-:Y:S01]  /*4140*/  FMUL R6, R96, R89 ;  /* 0x0000005960067220 */ /* 0x020fe20000400000 */
[----:B------:R-:W-:Y:S01]  /*4150*/  ISETP.GT.AND P2, PT, R82, 0x19, PT ;  /* 0x000000195200780c */ /* 0x000fe20003f44270 */
[----:B------:R-:W-:Y:S02]  /*4160*/  BSSY B1, `(.L_x_46) ;  /* 0x0000009000017945 */ /* 0x000fe40003800000 */
[----:B------:R-:W-:Y:S01]  /*4170*/  FFMA R193, R193, R88, R6 ;  /* 0x00000058c1c17223 */ /* 0x000fe20000000006 */
[----:B------:R-:W-:-:S04]  /*4180*/  P2R R100, PR, RZ, 0x4 ;  /* 0x00000004ff647803 */ /* 0x000fc80000000000 */
[----:B------:R1:W-:Y:S01]  /*4190*/  @P1 STG.E desc[UR16][R34.64], R193 ;  /* 0x000000c122001986 */ /* 0x0003e2000c101910 */
[----:B0-----:R-:W-:-:S05]  /*41a0*/  IADD3 R26, P1, R32, R85, RZ ;  /* 0x00000055201a7210 */ /* 0x001fca0007f3e0ff */
[----:B------:R-:W-:Y:S01]  /*41b0*/  IMAD.X R27, R33, 0x1, R87, P1 ;  /* 0x00000001211b7824 */ /* 0x000fe200008e0657 */
[----:B------:R-:W-:-:S13]  /*41c0*/  ISETP.GT.AND P1, PT, R90, RZ, P2 ;  /* 0x000000ff5a00720c */ /* 0x000fda0001724270 */
[----:B-1----:R-:W-:Y:S05]  /*41d0*/  @!P1 BRA `(.L_x_47) ;  /* 0x0000000000049947 */ /* 0x002fea0003800000 */
[----:B------:R0:W5:Y:S02]  /*41e0*/  LDG.E.LTC128B R96, desc[UR16][R24.64] ;  /* 0x0000001018607981 */ /* 0x000164000c1e1920 */
.L_x_47:
[----:B------:R-:W-:Y:S05]  /*41f0*/  BSYNC B1 ;  /* 0x0000000000017941 */ /* 0x000fea0003800000 */
.L_x_46:
[----:B-----5:R-:W-:Y:S01]  /*4200*/  FMUL R6, R96, R89 ;  /* 0x0000005960067220 */ /* 0x020fe20000400000 */
[----:B------:R-:W-:Y:S03]  /*4210*/  BSSY B1, `(.L_x_48) ;  /* 0x0000008000017945 */ /* 0x000fe60003800000 */
[----:B------:R-:W-:-:S05]  /*4220*/  FFMA R191, R191, R88, R6 ;  /* 0x00000058bfbf7223 */ /* 0x000fca0000000006 */
[----:B------:R1:W-:Y:S01]  /*4230*/  @P1 STG.E desc[UR16][R26.64], R191 ;  /* 0x000000bf1a001986 */ /* 0x0003e2000c101910 */
[----:B0-----:R-:W-:-:S05]  /*4240*/  IADD3 R24, P1, R36, R85, RZ ;  /* 0x0000005524187210 */ /* 0x001fca0007f3e0ff */
[----:B------:R-:W-:Y:S01]  /*4250*/  IMAD.X R25, R37, 0x1, R87, P1 ;  /* 0x0000000125197824 */ /* 0x000fe200008e0657 */
[----:B------:R-:W-:-:S13]  /*4260*/  ISETP.GT.AND P1, PT, R90, 0x8, P3 ;  /* 0x000000085a00780c */ /* 0x000fda0001f24270 */
[----:B-1----:R-:W-:Y:S05]  /*4270*/  @!P1 BRA `(.L_x_49) ;  /* 0x0000000000049947 */ /* 0x002fea0003800000 */
[----:B------:R0:W5:Y:S02]  /*4280*/  LDG.E.LTC128B R96, desc[UR16][R22.64+0x20] ;  /* 0x0000201016607981 */ /* 0x000164000c1e1920 */
.L_x_49:
[----:B------:R-:W-:Y:S05]  /*4290*/  BSYNC B1 ;  /* 0x0000000000017941 */ /* 0x000fea0003800000 */
.L_x_48:
[----:B-----5:R-:W-:Y:S01]  /*42a0*/  FMUL R6, R96, R89 ;  /* 0x0000005960067220 */ /* 0x020fe20000400000 */
[----:B------:R-:W-:Y:S03]  /*42b0*/  BSSY B1, `(.L_x_50) ;  /* 0x0000008000017945 */ /* 0x000fe60003800000 */
[----:B------:R-:W-:-:S05]  /*42c0*/  FFMA R189, R189, R88, R6 ;  /* 0x00000058bdbd7223 */ /* 0x000fca0000000006 */
[----:B------:R1:W-:Y:S01]  /*42d0*/  @P1 STG.E desc[UR16][R24.64+0x20], R189 ;  /* 0x000020bd18001986 */ /* 0x0003e2000c101910 */
[----:B------:R-:W-:-:S05]  /*42e0*/  IADD3 R64, P1, R32, R85, RZ ;  /* 0x0000005520407210 */ /* 0x000fca0007f3e0ff */
[----:B------:R-:W-:Y:S01]  /*42f0*/  IMAD.X R65, R33, 0x1, R87, P1 ;  /* 0x0000000121417824 */ /* 0x000fe200008e0657 */
[----:B------:R-:W-:-:S13]  /*4300*/  ISETP.GT.AND P1, PT, R90, 0x8, P2 ;  /* 0x000000085a00780c */ /* 0x000fda0001724270 */
[----:B-1----:R-:W-:Y:S05]  /*4310*/  @!P1 BRA `(.L_x_51) ;  /* 0x0000000000049947 */ /* 0x002fea0003800000 */
[----:B------:R1:W5:Y:S02]  /*4320*/  LDG.E.LTC128B R96, desc[UR16][R20.64+0x20] ;  /* 0x0000201014607981 */ /* 0x000364000c1e1920 */
.L_x_51:
[----:B------:R-:W-:Y:S05]  /*4330*/  BSYNC B1 ;  /* 0x0000000000017941 */ /* 0x000fea0003800000 */
.L_x_50:
        /* <DEDUP_REMOVED lines=11> */
.L_x_53:
[----:B------:R-:W-:Y:S05]  /*43f0*/  BSYNC B1 ;  /* 0x0000000000017941 */ /* 0x000fea0003800000 */
.L_x_52:
        /* <DEDUP_REMOVED lines=11> */
.L_x_55:
[----:B------:R-:W-:Y:S05]  /*44b0*/  BSYNC B1 ;  /* 0x0000000000017941 */ /* 0x000fea0003800000 */
.L_x_54:
        /* <DEDUP_REMOVED lines=9> */
.L_x_57:
[----:B------:R-:W-:Y:S05]  /*4550*/  BSYNC B1 ;  /* 0x0000000000017941 */ /* 0x000fea0003800000 */
.L_x_56:
[----:B-----5:R-:W-:Y:S01]  /*4560*/  FMUL R6, R96, R89 ;  /* 0x0000005960067220 */ /* 0x020fe20000400000 */
[----:B------:R-:W-:Y:S03]  /*4570*/  BSSY B1, `(.L_x_58) ;  /* 0x0000008000017945 */ /* 0x000fe60003800000 */
[----:B------:R-:W-:-:S05]  /*4580*/  FFMA R181, R181, R88, R6 ;  /* 0x00000058b5b57223 */ /* 0x000fca0000000006 */
[----:B------:R1:W-:Y:S01]  /*4590*/  @P1 STG.E desc[UR16][R16.64+0x20], R181 ;  /* 0x000020b510001986 */ /* 0x0003e2000c101910 */
[----:B------:R-:W-:-:S04]  /*45a0*/  IADD3 R74, P1, R64, R85, RZ ;  /* 0x00000055404a7210 */ /* 0x000fc80007f3e0ff */
[----:B------:R-:W-:Y:S02]  /*45b0*/  IADD3.X R75, R65, R87, RZ, P1, !PT ;  /* 0x00000057414b7210 */ /* 0x000fe40000ffe4ff */
[----:B------:R-:W-:-:S13]  /*45c0*/  ISETP.GT.AND P1, PT, R90, 0x8, P2 ;  /* 0x000000085a00780c */ /* 0x000fda0001724270 */
[----:B-1----:R-:W-:Y:S05]  /*45d0*/  @!P1 BRA `(.L_x_59) ;  /* 0x0000000000049947 */ /* 0x002fea0003800000 */
[----:B------:R1:W5:Y:S02]  /*45e0*/  LDG.E.LTC128B R96, desc[UR16][R12.64+0x20] ;  /* 0x000020100c607981 */ /* 0x000364000c1e1920 */
.L_x_59:
[----:B------:R-:W-:Y:S05]  /*45f0*/  BSYNC B1 ;  /* 0x0000000000017941 */ /* 0x000fea0003800000 */
.L_x_58:
        /* <DEDUP_REMOVED lines=11> */
.L_x_61:
[----:B------:R-:W-:Y:S05]  /*46b0*/  BSYNC B1 ;  /* 0x0000000000017941 */ /* 0x000fea0003800000 */
.L_x_60:
        /* <DEDUP_REMOVED lines=11> */
.L_x_63:
[----:B------:R-:W-:Y:S05]  /*4770*/  BSYNC B1 ;  /* 0x0000000000017941 */ /* 0x000fea0003800000 */
.L_x_62:
        /* <DEDUP_REMOVED lines=9> */
.L_x_65:
[----:B------:R-:W-:Y:S05]  /*4810*/  BSYNC B1 ;  /* 0x0000000000017941 */ /* 0x000fea0003800000 */
.L_x_64:
        /* <DEDUP_REMOVED lines=9> */
.L_x_67:
[----:B------:R-:W-:Y:S05]  /*48b0*/  BSYNC B1 ;  /* 0x0000000000017941 */ /* 0x000fea0003800000 */
.L_x_66:
        /* <DEDUP_REMOVED lines=11> */
.L_x_69:
[----:B------:R-:W-:Y:S05]  /*4970*/  BSYNC B1 ;  /* 0x0000000000017941 */ /* 0x000fea0003800000 */
.L_x_68:
[----:B-----5:R-:W-:Y:S01]  /*4980*/  FMUL R6, R96, R89 ;  /* 0x0000005960067220 */ /* 0x020fe20000400000 */
[----:B------:R-:W-:Y:S01]  /*4990*/  ISETP.GT.AND P3, PT, R82, 0x31, PT ;  /* 0x000000315200780c */ /* 0x000fe20003f64270 */
[----:B------:R-:W-:Y:S02]  /*49a0*/  BSSY B1, `(.L_x_70) ;  /* 0x0000008000017945 */ /* 0x000fe40003800000 */
[----:B------:R-:W-:-:S05]  /*49b0*/  FFMA R169, R169, R88, R6 ;  /* 0x00000058a9a97223 */ /* 0x000fca0000000006 */
[----:B------:R1:W-:Y:S01]  /*49c0*/  @P1 STG.E desc[UR16][R170.64], R169 ;  /* 0x000000a9aa001986 */ /* 0x0003e2000c101910 */
[----:B0-----:R-:W-:-:S05]  /*49d0*/  IADD3 R68, P1, R54, R85, RZ ;  /* 0x0000005536447210 */ /* 0x001fca0007f3e0ff */
[----:B------:R-:W-:Y:S01]  /*49e0*/  IMAD.X R69, R55, 0x1, R87, P1 ;  /* 0x0000000137457824 */ /* 0x000fe200008e0657 */
[----:B------:R-:W-:-:S13]  /*49f0*/  ISETP.GT.AND P1, PT, R90, RZ, P3 ;  /* 0x000000ff5a00720c */ /* 0x000fda0001f24270 */
[----:B-1----:R-:W-:Y:S05]  /*4a00*/  @!P1 BRA `(.L_x_71) ;  /* 0x0000000000049947 */ /* 0x002fea0003800000 */
[----:B------:R0:W5:Y:S02]  /*4a10*/  LDG.E.LTC128B R96, desc[UR16][R70.64] ;  /* 0x0000001046607981 */ /* 0x000164000c1e1920 */
.L_x_71:
[----:B------:R-:W-:Y:S05]  /*4a20*/  BSYNC B1 ;  /* 0x0000000000017941 */ /* 0x000fea0003800000 */
.L_x_70:
        /* <DEDUP_REMOVED lines=9> */
.L_x_73:
[----:B------:R-:W-:Y:S05]  /*4ac0*/  BSYNC B1 ;  /* 0x0000000000017941 */ /* 0x000fea0003800000 */
.L_x_72:
        /* <DEDUP_REMOVED lines=9> */
.L_x_75:
[----:B------:R-:W-:Y:S05]  /*4b60*/  BSYNC B1 ;  /* 0x0000000000017941 */ /* 0x000fea0003800000 */
.L_x_74:
[----:B-----5:R-:W-:Y:S01]  /*4b70*/  FMUL R6, R96, R89 ;  /* 0x0000005960067220 */ /* 0x020fe20000400000 */
[----:B------:R-:W-:Y:S01]  /*4b80*/  ISETP.GT.AND P2, PT, R82, 0x38, PT ;  /* 0x000000385200780c */ /* 0x000fe20003f44270 */
[----:B------:R-:W-:Y:S02]  /*4b90*/  BSSY B1, `(.L_x_76) ;  /* 0x0000008000017945 */ /* 0x000fe40003800000 */
[----:B------:R-:W-:-:S05]  /*4ba0*/  FFMA R167, R163, R88, R6 ;  /* 0x00000058a3a77223 */ /* 0x000fca0000000006 */
[----:B------:R0:W-:Y:S01]  /*4bb0*/  @P1 STG.E desc[UR16][R164.64+0x20], R167 ;  /* 0x000020a7a4001986 */ /* 0x0001e2000c101910 */
[----:B------:R-:W-:-:S05]  /*4bc0*/  IADD3 R162, P1, R170, R85, RZ ;  /* 0x00000055aaa27210 */ /* 0x000fca0007f3e0ff */
[----:B------:R-:W-:Y:S01]  /*4bd0*/  IMAD.X R163, R171, 0x1, R87, P1 ;  /* 0x00000001aba37824 */ /* 0x000fe200008e0657 */
[----:B------:R-:W-:-:S13]  /*4be0*/  ISETP.GT.AND P1, PT, R90, RZ, P2 ;  /* 0x000000ff5a00720c */ /* 0x000fda0001724270 */
[----:B0-----:R-:W-:Y:S05]  /*4bf0*/  @!P1 BRA `(.L_x_77) ;  /* 0x0000000000049947 */ /* 0x001fea0003800000 */
[----:B------:R0:W5:Y:S02]  /*4c00*/  LDG.E.LTC128B R96, desc[UR16][R60.64] ;  /* 0x000000103c607981 */ /* 0x000164000c1e1920 */
.L_x_77:
[----:B------:R-:W-:Y:S05]  /*4c10*/  BSYNC B1 ;  /* 0x0000000000017941 */ /* 0x000fea0003800000 */
.L_x_76:
[----:B-----5:R-:W-:Y:S01]  /*4c20*/  FMUL R6, R96, R89 ;  /* 0x0000005960067220 */ /* 0x020fe20000400000 */
[----:B------:R-:W-:Y:S03]  /*4c30*/  BSSY B1, `(.L_x_78) ;  /* 0x0000009000017945 */ /* 0x000fe60003800000 */
[----:B------:R-:W-:-:S05]  /*4c40*/  FFMA R161, R161, R88, R6 ;  /* 0x00000058a1a17223 */ /* 0x000fca0000000006 */
[----:B------:R1:W-:Y:S01]  /*4c50*/  @P1 STG.E desc[UR16][R162.64], R161 ;  /* 0x000000a1a2001986 */ /* 0x0003e2000c101910 */
[----:B0-----:R-:W-:-:S04]  /*4c60*/  IADD3 R60, P1, R68, R85, RZ ;  /* 0x00000055443c7210 */ /* 0x001fc80007f3e0ff */
[----:B------:R-:W-:Y:S02]  /*4c70*/  IADD3.X R61, R69, R87, RZ, P1, !PT ;  /* 0x00000057453d7210 */ /* 0x000fe40000ffe4ff */
[----:B------:R-:W-:-:S04]  /*4c80*/  ISETP.GT.AND P1, PT, R82, 0x39, PT ;  /* 0x000000395200780c */ /* 0x000fc80003f24270 */
[----:B------:R-:W-:-:S13]  /*4c90*/  ISETP.GT.AND P5, PT, R90, RZ, P1 ;  /* 0x000000ff5a00720c */ /* 0x000fda0000fa4270 */
[----:B-1----:R-:W-:Y:S05]  /*4ca0*/  @!P5 BRA `(.L_x_79) ;  /* 0x000000000004d947 */ /* 0x002fea0003800000 */
[----:B------:R0:W5:Y:S02]  /*4cb0*/  LDG.E.LTC128B R96, desc[UR16][R62.64] ;  /* 0x000000103e607981 */ /* 0x000164000c1e1920 */
.L_x_79:
[----:B------:R-:W-:Y:S05]  /*4cc0*/  BSYNC B1 ;  /* 0x0000000000017941 */ /* 0x000fea0003800000 */
.L_x_78:
[----:B-----5:R-:W-:Y:S01]  /*4cd0*/  FMUL R6, R96, R89 ;  /* 0x0000005960067220 */ /* 0x020fe20000400000 */
[----:B------:R-:W-:Y:S03]  /*4ce0*/  BSSY B1, `(.L_x_80) ;  /* 0x000000a000017945 */ /* 0x000fe60003800000 */
[----:B------:R-:W-:-:S05]  /*4cf0*/  FFMA R159, R159, R88, R6 ;  /* 0x000000589f9f7223 */ /* 0x000fca0000000006 */
[----:B------:R1:W-:Y:S01]  /*4d00*/  @P5 STG.E desc[UR16][R60.64], R159 ;  /* 0x0000009f3c005986 */ /* 0x0003e2000c101910 */
[----:B0-----:R-:W-:-:S05]  /*4d10*/  IADD3 R62, P5, R164, R85, RZ ;  /* 0x00000055a43e7210 */ /* 0x001fca0007fbe0ff */
[----:B------:R-:W-:Y:S01]  /*4d20*/  IMAD.X R63, R165, 0x1, R87, P5 ;  /* 0x00000001a53f7824 */ /* 0x000fe200028e0657 */
[----:B------:R-:W-:-:S05]  /*4d30*/  IADD3 R84, P5, R70, R85, RZ ;  /* 0x0000005546547210 */ /* 0x000fca0007fbe0ff */
[----:B------:R-:W-:Y:S01]  /*4d40*/  IMAD.X R85, R71, 0x1, R87, P5 ;  /* 0x0000000147557824 */ /* 0x000fe200028e0657 */
[----:B------:R-:W-:-:S13]  /*4d50*/  ISETP.GT.AND P5, PT, R90, 0x8, P2 ;  /* 0x000000085a00780c */ /* 0x000fda00017a4270 */
[----:B-1----:R-:W-:Y:S05]  /*4d60*/  @!P5 BRA `(.L_x_81) ;  /* 0x000000000004d947 */ /* 0x002fea0003800000 */
[----:B------:R0:W5:Y:S02]  /*4d70*/  LDG.E.LTC128B R96, desc[UR16][R8.64+0x20] ;  /* 0x0000201008607981 */ /* 0x000164000c1e1920 */
.L_x_81:
[----:B------:R-:W-:Y:S05]  /*4d80*/  BSYNC B1 ;  /* 0x0000000000017941 */ /* 0x000fea0003800000 */
.L_x_80:
[----:B-----5:R-:W-:Y:S01]  /*4d90*/  FMUL R6, R96, R89 ;  /* 0x0000005960067220 */ /* 0x020fe20000400000 */
[----:B------:R-:W-:Y:S03]  /*4da0*/  BSSY B1, `(.L_x_82) ;  /* 0x0000006000017945 */ /* 0x000fe60003800000 */
[----:B------:R-:W-:-:S05]  /*4db0*/  FFMA R157, R157, R88, R6 ;  /* 0x000000589d9d7223 */ /* 0x000fca0000000006 */
[----:B------:R1:W-:Y:S01]  /*4dc0*/  @P5 STG.E desc[UR16][R84.64+0x20], R157 ;  /* 0x0000209d54005986 */ /* 0x0003e2000c101910 */
[----:B------:R-:W-:-:S13]  /*4dd0*/  ISETP.GT.AND P5, PT, R90, 0x8, P1 ;  /* 0x000000085a00780c */ /* 0x000fda0000fa4270 */
[----:B-1----:R-:W-:Y:S05]  /*4de0*/  @!P5 BRA `(.L_x_83) ;  /* 0x000000000004d947 */ /* 0x002fea0003800000 */
[----:B------:R1:W5:Y:S02]  /*4df0*/  LDG.E.LTC128B R96, desc[UR16][R10.64+0x20] ;  /* 0x000020100a607981 */ /* 0x000364000c1e1920 */
.L_x_83:
[----:B------:R-:W-:Y:S05]  /*4e00*/  BSYNC B1 ;  /* 0x0000000000017941 */ /* 0x000fea0003800000 */
.L_x_82:
[----:B-----5:R-:W-:Y:S01]  /*4e10*/  FMUL R6, R96, R89 ;  /* 0x0000005960067220 */ /* 0x020fe20000400000 */
[----:B------:R-:W-:Y:S03]  /*4e20*/  BSSY B1, `(.L_x_84) ;  /* 0x0000006000017945 */ /* 0x000fe60003800000 */
[----:B------:R-:W-:-:S05]  /*4e30*/  FFMA R155, R155, R88, R6 ;  /* 0x000000589b9b7223 */ /* 0x000fca0000000006 */
[----:B------:R0:W-:Y:S01]  /*4e40*/  @P5 STG.E desc[UR16][R62.64+0x20], R155 ;  /* 0x0000209b3e005986 */ /* 0x0001e2000c101910 */
[----:B------:R-:W-:-:S13]  /*4e50*/  ISETP.GT.AND P5, PT, R90, 0x80, P0 ;  /* 0x000000805a00780c */ /* 0x000fda00007a4270 */
[----:B0-----:R-:W-:Y:S05]  /*4e60*/  @!P5 BRA `(.L_x_85) ;  /* 0x000000000004d947 */ /* 0x001fea0003800000 */
[----:B------:R0:W5:Y:S02]  /*4e70*/  LDG.E.LTC128B R96, desc[UR16][R50.64+0x200] ;  /* 0x0002001032607981 */ /* 0x000164000c1e1920 */
.L_x_85:
[----:B------:R-:W-:Y:S05]  /*4e80*/  BSYNC B1 ;  /* 0x0000000000017941 */ /* 0x000fea0003800000 */
.L_x_84:
[----:B-----5:R-:W-:Y:S01]  /*4e90*/  FMUL R6, R96, R89 ;  /* 0x0000005960067220 */ /* 0x020fe20000400000 */
[----:B------:R-:W-:Y:S03]  /*4ea0*/  BSSY B1, `(.L_x_86) ;  /* 0x0000007000017945 */ /* 0x000fe60003800000 */
[----:B------:R-:W-:-:S05]  /*4eb0*/  FFMA R153, R153, R88, R6 ;  /* 0x0000005899997223 */ /* 0x000fca0000000006 */
[----:B------:R0:W-:Y:S01]  /*4ec0*/  @P5 STG.E desc[UR16][R52.64+0x200], R153 ;  /* 0x0002009934005986 */ /* 0x0001e2000c101910 */
[----:B------:R-:W-:-:S04]  /*4ed0*/  LOP3.LUT P5, RZ, R92, 0x2, RZ, 0xc0, !PT ;  /* 0x000000025cff7812 */ /* 0x000fc800078ac0ff */
[----:B------:R-:W-:-:S13]  /*4ee0*/  ISETP.GT.AND P5, PT, R90, 0x80, P5 ;  /* 0x000000805a00780c */ /* 0x000fda0002fa4270 */
[----:B0-----:R-:W-:Y:S05]  /*4ef0*/  @!P5 BRA `(.L_x_87) ;  /* 0x000000000004d947 */ /* 0x001fea0003800000 */
[----:B------:R0:W5:Y:S02]  /*4f00*/  LDG.E.LTC128B R96, desc[UR16][R46.64+0x200] ;  /* 0x000200102e607981 */ /* 0x000164000c1e1920 */
.L_x_87:
[----:B------:R-:W-:Y:S05]  /*4f10*/  BSYNC B1 ;  /* 0x0000000000017941 */ /* 0x000fea0003800000 */
.L_x_86:
[----:B-----5:R-:W-:Y:S01]  /*4f20*/  FMUL R6, R96, R89 ;  /* 0x0000005960067220 */ /* 0x020fe20000400000 */
[----:B------:R-:W-:Y:S01]  /*4f30*/  ISETP.GT.AND P0, PT, R90, 0x88, P0 ;  /* 0x000000885a00780c */ /* 0x000fe20000704270 */
[----:B------:R-:W-:Y:S02]  /*4f40*/  BSSY B1, `(.L_x_88) ;  /* 0x0000005000017945 */ /* 0x000fe40003800000 */
[----:B------:R-:W-:-:S05]  /*4f50*/  FFMA R151, R151, R88, R6 ;  /* 0x0000005897977223 */ /* 0x000fca0000000006 */
[----:B------:R0:W-:Y:S05]  /*4f60*/  @P5 STG.E desc[UR16][R48.64+0x200], R151 ;  /* 0x0002009730005986 */ /* 0x0001ea000c101910 */
[----:B------:R-:W-:Y:S05]  /*4f70*/  @!P0 BRA `(.L_x_89) ;  /* 0x0000000000048947 */ /* 0x000fea0003800000 */
[----:B------:R0:W5:Y:S02]  /*4f80*/  LDG.E.LTC128B R96, desc[UR16][R50.64+0x220] ;  /* 0x0002201032607981 */ /* 0x000164000c1e1920 */
.L_x_89:
[----:B------:R-:W-:Y:S05]  /*4f90*/  BSYNC B1 ;  /* 0x0000000000017941 */ /* 0x000fea0003800000 */
.L_x_88:
[----:B-----5:R-:W-:Y:S01]  /*4fa0*/  FMUL R6, R96, R89 ;  /* 0x0000005960067220 */ /* 0x020fe20000400000 */
[----:B------:R-:W-:Y:S01]  /*4fb0*/  LOP3.LUT P5, RZ, R92, 0x2, RZ, 0xc0, !PT ;  /* 0x000000025cff7812 */ /* 0x000fe200078ac0ff */
[----:B------:R-:W-:Y:S02]  /*4fc0*/  BSSY B1, `(.L_x_90) ;  /* 0x0000006000017945 */ /* 0x000fe40003800000 */
[----:B------:R-:W-:-:S05]  /*4fd0*/  FFMA R149, R149, R88, R6 ;  /* 0x0000005895957223 */ /* 0x000fca0000000006 */
[----:B------:R0:W-:Y:S01]  /*4fe0*/  @P0 STG.E desc[UR16][R52.64+0x220], R149 ;  /* 0x0002209534000986 */ /* 0x0001e2000c101910 */
[----:B------:R-:W-:-:S13]  /*4ff0*/  ISETP.GT.AND P0, PT, R90, 0x88, P5 ;  /* 0x000000885a00780c */ /* 0x000fda0002f04270 */
[----:B0-----:R-:W-:Y:S05]  /*5000*/  @!P0 BRA `(.L_x_91) ;  /* 0x0000000000048947 */ /* 0x001fea0003800000 */
[----:B------:R0:W5:Y:S02]  /*5010*/  LDG.E.LTC128B R96, desc[UR16][R46.64+0x220] ;  /* 0x000220102e607981 */ /* 0x000164000c1e1920 */
.L_x_91:
[----:B------:R-:W-:Y:S05]  /*5020*/  BSYNC B1 ;  /* 0x0000000000017941 */ /* 0x000fea0003800000 */
.L_x_90:
        /* <DEDUP_REMOVED lines=8> */
.L_x_93:
[----:B------:R-:W-:Y:S05]  /*50b0*/  BSYNC B1 ;  /* 0x0000000000017941 */ /* 0x000fea0003800000 */
.L_x_92:
[----:B-----5:R-:W-:Y:S01]  /*50c0*/  FMUL R6, R96, R89 ;  /* 0x0000005960067220 */ /* 0x020fe20000400000 */
[----:B------:R-:W-:Y:S03]  /*50d0*/  BSSY B1, `(.L_x_94) ;  /* 0x0000006000017945 */ /* 0x000fe60003800000 */
[----:B------:R-:W-:-:S05]  /*50e0*/  FFMA R145, R145, R88, R6 ;  /* 0x0000005891917223 */ /* 0x000fca0000000006 */
[----:B------:R0:W-:Y:S01]  /*50f0*/  @P0 STG.E desc[UR16][R44.64+0x200], R145 ;  /* 0x000200912c000986 */ /* 0x0001e2000c101910 */
[----:B------:R-:W-:-:S13]  /*5100*/  ISETP.GT.AND P0, PT, R90, 0x80, P4 ;  /* 0x000000805a00780c */ /* 0x000fda0002704270 */
[----:B0-----:R-:W-:Y:S05]  /*5110*/  @!P0 BRA `(.L_x_95) ;  /* 0x0000000000048947 */ /* 0x001fea0003800000 */
[----:B------:R0:W5:Y:S02]  /*5120*/  LDG.E.LTC128B R96, desc[UR16][R38.64+0x200] ;  /* 0x0002001026607981 */ /* 0x000164000c1e1920 */
.L_x_95:
[----:B------:R-:W-:Y:S05]  /*5130*/  BSYNC B1 ;  /* 0x0000000000017941 */ /* 0x000fea0003800000 */
.L_x_94:
[----:B-----5:R-:W-:Y:S01]  /*5140*/  FMUL R6, R96, R89 ;  /* 0x0000005960067220 */ /* 0x020fe20000400000 */
[----:B------:R-:W-:Y:S03]  /*5150*/  BSSY B1, `(.L_x_96) ;  /* 0x0000006000017945 */ /* 0x000fe60003800000 */
[----:B------:R-:W-:-:S05]  /*5160*/  FFMA R143, R143, R88, R6 ;  /* 0x000000588f8f7223 */ /* 0x000fca0000000006 */
[----:B------:R0:W-:Y:S01]  /*5170*/  @P0 STG.E desc[UR16][R40.64+0x200], R143 ;  /* 0x0002008f28000986 */ /* 0x0001e2000c101910 */
[----:B------:R-:W-:-:S13]  /*5180*/  ISETP.GT.AND P0, PT, R90, 0x88, P5 ;  /* 0x000000885a00780c */ /* 0x000fda0002f04270 */
[----:B0-----:R-:W-:Y:S05]  /*5190*/  @!P0 BRA `(.L_x_97) ;  /* 0x0000000000048947 */ /* 0x001fea0003800000 */
[----:B------:R0:W5:Y:S02]  /*51a0*/  LDG.E.LTC128B R96, desc[UR16][R42.64+0x220] ;  /* 0x000220102a607981 */ /* 0x000164000c1e1920 */
.L_x_97:
[----:B------:R-:W-:Y:S05]  /*51b0*/  BSYNC B1 ;  /* 0x0000000000017941 */ /* 0x000fea0003800000 */
.L_x_96:
[----:B-----5:R-:W-:Y:S01]  /*51c0*/  FMUL R6, R96, R89 ;  /* 0x0000005960067220 */ /* 0x020fe20000400000 */
[----:B------:R-:W-:Y:S01]  /*51d0*/  ISETP.GT.AND P4, PT, R90, 0x88, P4 ;  /* 0x000000885a00780c */ /* 0x000fe20002784270 */
[----:B------:R-:W-:Y:S02]  /*51e0*/  BSSY B1, `(.L_x_98) ;  /* 0x0000005000017945 */ /* 0x000fe40003800000 */
[----:B------:R-:W-:-:S05]  /*51f0*/  FFMA R141, R141, R88, R6 ;  /* 0x000000588d8d7223 */ /* 0x000fca0000000006 */
[----:B------:R0:W-:Y:S05]  /*5200*/  @P0 STG.E desc[UR16][R44.64+0x220], R141 ;  /* 0x0002208d2c000986 */ /* 0x0001ea000c101910 */
[----:B------:R-:W-:Y:S05]  /*5210*/  @!P4 BRA `(.L_x_99) ;  /* 0x000000000004c947 */ /* 0x000fea0003800000 */
[----:B------:R0:W5:Y:S02]  /*5220*/  LDG.E.LTC128B R96, desc[UR16][R38.64+0x220] ;  /* 0x0002201026607981 */ /* 0x000164000c1e1920 */
.L_x_99:
[----:B------:R-:W-:Y:S05]  /*5230*/  BSYNC B1 ;  /* 0x0000000000017941 */ /* 0x000fea0003800000 */
.L_x_98:
[----:B-----5:R-:W-:Y:S01]  /*5240*/  FMUL R6, R96, R89 ;  /* 0x0000005960067220 */ /* 0x020fe20000400000 */
[----:B------:R-:W-:Y:S01]  /*5250*/  LOP3.LUT P5, RZ, R92, 0x10, RZ, 0xc0, !PT ;  /* 0x000000105cff7812 */ /* 0x000fe200078ac0ff */
[----:B------:R-:W-:Y:S02]  /*5260*/  BSSY B1, `(.L_x_100) ;  /* 0x0000006000017945 */ /* 0x000fe40003800000 */
[----:B------:R-:W-:Y:S01]  /*5270*/  FFMA R139, R139, R88, R6 ;  /* 0x000000588b8b7223 */ /* 0x000fe20000000006 */
[----:B------:R-:W-:-:S04]  /*5280*/  ISETP.GT.AND P0, PT, R90, 0x80, P5 ;  /* 0x000000805a00780c */ /* 0x000fc80002f04270 */
[----:B------:R0:W-:Y:S09]  /*5290*/  @P4 STG.E desc[UR16][R40.64+0x220], R139 ;  /* 0x0002208b28004986 */ /* 0x0001f2000c101910 */
[----:B------:R-:W-:Y:S05]  /*52a0*/  @!P0 BRA `(.L_x_101) ;  /* 0x0000000000048947 */ /* 0x000fea0003800000 */
[----:B------:R0:W5:Y:S02]  /*52b0*/  LDG.E.LTC128B R96, desc[UR16][R30.64+0x200] ;  /* 0x000200101e607981 */ /* 0x000164000c1e1920 */
.L_x_101:
[----:B------:R-:W-:Y:S05]  /*52c0*/  BSYNC B1 ;  /* 0x0000000000017941 */ /* 0x000fea0003800000 */
.L_x_100:
[----:B-----5:R-:W-:Y:S01]  /*52d0*/  FMUL R6, R96, R89 ;  /* 0x0000005960067220 */ /* 0x020fe20000400000 */
[----:B------:R-:W-:Y:S01]  /*52e0*/  ISETP.NE.AND P4, PT, R86, RZ, PT ;  /* 0x000000ff5600720c */ /* 0x000fe20003f85270 */
[----:B------:R-:W-:Y:S02]  /*52f0*/  BSSY B1, `(.L_x_102) ;  /* 0x0000006000017945 */ /* 0x000fe40003800000 */
[----:B------:R-:W-:-:S05]  /*5300*/  FFMA R137, R137, R88, R6 ;  /* 0x0000005889897223 */ /* 0x000fca0000000006 */
[----:B------:R0:W-:Y:S01]  /*5310*/  @P0 STG.E desc[UR16][R36.64+0x200], R137 ;  /* 0x0002008924000986 */ /* 0x0001e2000c101910 */
[----:B------:R-:W-:-:S13]  /*5320*/  ISETP.GT.AND P0, PT, R90, 0x80, P4 ;  /* 0x000000805a00780c */ /* 0x000fda0002704270 */
[----:B0-----:R-:W-:Y:S05]  /*5330*/  @!P0 BRA `(.L_x_103) ;  /* 0x0000000000048947 */ /* 0x001fea0003800000 */
[----:B------:R0:W5:Y:S02]  /*5340*/  LDG.E.LTC128B R96, desc[UR16][R28.64+0x200] ;  /* 0x000200101c607981 */ /* 0x000164000c1e1920 */
.L_x_103:
[----:B------:R-:W-:Y:S05]  /*5350*/  BSYNC B1 ;  /* 0x0000000000017941 */ /* 0x000fea0003800000 */
.L_x_102:
[----:B-----5:R-:W-:Y:S01]  /*5360*/  FMUL R6, R96, R89 ;  /* 0x0000005960067220 */ /* 0x020fe20000400000 */
[----:B------:R-:W-:Y:S03]  /*5370*/  BSSY B1, `(.L_x_104) ;  /* 0x0000006000017945 */ /* 0x000fe60003800000 */
[----:B------:R-:W-:-:S05]  /*5380*/  FFMA R135, R135, R88, R6 ;  /* 0x0000005887877223 */ /* 0x000fca0000000006 */
[----:B------:R0:W-:Y:S01]  /*5390*/  @P0 STG.E desc[UR16][R32.64+0x200], R135 ;  /* 0x0002008720000986 */ /* 0x0001e2000c101910 */
[----:B------:R-:W-:-:S13]  /*53a0*/  ISETP.GT.AND P0, PT, R90, 0x88, P5 ;  /* 0x000000885a00780c */ /* 0x000fda0002f04270 */
[----:B0-----:R-:W-:Y:S05]  /*53b0*/  @!P0 BRA `(.L_x_105) ;  /* 0x0000000000048947 */ /* 0x001fea0003800000 */
[----:B------:R0:W5:Y:S02]  /*53c0*/  LDG.E.LTC128B R96, desc[UR16][R30.64+0x220] ;  /* 0x000220101e607981 */ /* 0x000164000c1e1920 */
.L_x_105:
[----:B------:R-:W-:Y:S05]  /*53d0*/  BSYNC B1 ;  /* 0x0000000000017941 */ /* 0x000fea0003800000 */
.L_x_104:
[----:B-----5:R-:W-:Y:S01]  /*53e0*/  FMUL R6, R96, R89 ;  /* 0x0000005960067220 */ /* 0x020fe20000400000 */
[----:B------:R-:W-:Y:S03]  /*53f0*/  BSSY B1, `(.L_x_106) ;  /* 0x0000006000017945 */ /* 0x000fe60003800000 */
[----:B------:R-:W-:-:S05]  /*5400*/  FFMA R133, R133, R88, R6 ;  /* 0x0000005885857223 */ /* 0x000fca0000000006 */
[----:B------:R0:W-:Y:S01]  /*5410*/  @P0 STG.E desc[UR16][R36.64+0x220], R133 ;  /* 0x0002208524000986 */ /* 0x0001e2000c101910 */
[----:B------:R-:W-:-:S13]  /*5420*/  ISETP.GT.AND P0, PT, R90, 0x88, P4 ;  /* 0x000000885a00780c */ /* 0x000fda0002704270 */
[----:B0-----:R-:W-:Y:S05]  /*5430*/  @!P0 BRA `(.L_x_107) ;  /* 0x0000000000048947 */ /* 0x001fea0003800000 */
[----:B------:R0:W5:Y:S02]  /*5440*/  LDG.E.LTC128B R96, desc[UR16][R28.64+0x220] ;  /* 0x000220101c607981 */ /* 0x000164000c1e1920 */
.L_x_107:
[----:B------:R-:W-:Y:S05]  /*5450*/  BSYNC B1 ;  /* 0x0000000000017941 */ /* 0x000fea0003800000 */
.L_x_106:
        /* <DEDUP_REMOVED lines=8> */
.L_x_109:
[----:B------:R-:W-:Y:S05]  /*54e0*/  BSYNC B1 ;  /* 0x0000000000017941 */ /* 0x000fea0003800000 */
.L_x_108:
        /* <DEDUP_REMOVED lines=8> */
.L_x_111:
[----:B------:R-:W-:Y:S05]  /*5570*/  BSYNC B1 ;  /* 0x0000000000017941 */ /* 0x000fea0003800000 */
.L_x_110:
[----:B-----5:R-:W-:Y:S01]  /*5580*/  FMUL R6, R96, R89 ;  /* 0x0000005960067220 */ /* 0x020fe20000400000 */
[----:B------:R-:W-:Y:S03]  /*5590*/  BSSY B1, `(.L_x_112) ;  /* 0x0000006000017945 */ /* 0x000fe60003800000 */
[----:B------:R-:W-:-:S05]  /*55a0*/  FFMA R127, R127, R88, R6 ;  /* 0x000000587f7f7223 */ /* 0x000fca0000000006 */
[----:B------:R0:W-:Y:S01]  /*55b0*/  @P0 STG.E desc[UR16][R26.64+0x200], R127 ;  /* 0x0002007f1a000986 */ /* 0x0001e2000c101910 */
[----:B------:R-:W-:-:S13]  /*55c0*/  ISETP.GT.AND P0, PT, R90, 0x88, P5 ;  /* 0x000000885a00780c */ /* 0x000fda0002f04270 */
[----:B0-----:R-:W-:Y:S05]  /*55d0*/  @!P0 BRA `(.L_x_113) ;  /* 0x0000000000048947 */ /* 0x001fea0003800000 */
[----:B------:R0:W5:Y:S02]  /*55e0*/  LDG.E.LTC128B R96, desc[UR16][R22.64+0x220] ;  /* 0x0002201016607981 */ /* 0x000164000c1e1920 */
.L_x_113:
[----:B------:R-:W-:Y:S05]  /*55f0*/  BSYNC B1 ;  /* 0x0000000000017941 */ /* 0x000fea0003800000 */
.L_x_112:
[----:B-----5:R-:W-:Y:S01]  /*5600*/  FMUL R6, R96, R89 ;  /* 0x0000005960067220 */ /* 0x020fe20000400000 */
[----:B------:R-:W-:Y:S03]  /*5610*/  BSSY B1, `(.L_x_114) ;  /* 0x0000006000017945 */ /* 0x000fe60003800000 */
[----:B------:R-:W-:-:S05]  /*5620*/  FFMA R125, R125, R88, R6 ;  /* 0x000000587d7d7223 */ /* 0x000fca0000000006 */
[----:B------:R0:W-:Y:S01]  /*5630*/  @P0 STG.E desc[UR16][R24.64+0x220], R125 ;  /* 0x0002207d18000986 */ /* 0x0001e2000c101910 */
[----:B------:R-:W-:-:S13]  /*5640*/  ISETP.GT.AND P0, PT, R90, 0x88, P4 ;  /* 0x000000885a00780c */ /* 0x000fda0002704270 */
[----:B0-----:R-:W-:Y:S05]  /*5650*/  @!P0 BRA `(.L_x_115) ;  /* 0x0000000000048947 */ /* 0x001fea0003800000 */
[----:B------:R0:W5:Y:S02]  /*5660*/  LDG.E.LTC128B R96, desc[UR16][R20.64+0x220] ;  /* 0x0002201014607981 */ /* 0x000164000c1e1920 */
.L_x_115:
[----:B------:R-:W-:Y:S05]  /*5670*/  BSYNC B1 ;  /* 0x0000000000017941 */ /* 0x000fea0003800000 */
.L_x_114:
        /* <DEDUP_REMOVED lines=8> */
.L_x_117:
[----:B------:R-:W-:Y:S05]  /*5700*/  BSYNC B1 ;  /* 0x0000000000017941 */ /* 0x000fea0003800000 */
.L_x_116:
        /* <DEDUP_REMOVED lines=8> */
.L_x_119:
[----:B------:R-:W-:Y:S05]  /*5790*/  BSYNC B1 ;  /* 0x0000000000017941 */ /* 0x000fea0003800000 */
.L_x_118:
[----:B-----5:R-:W-:Y:S01]  /*57a0*/  FMUL R6, R96, R89 ;  /* 0x0000005960067220 */ /* 0x020fe20000400000 */
[----:B------:R-:W-:Y:S03]  /*57b0*/  BSSY B1, `(.L_x_120) ;  /* 0x0000006000017945 */ /* 0x000fe60003800000 */
[----:B------:R-:W-:-:S05]  /*57c0*/  FFMA R119, R119, R88, R6 ;  /* 0x0000005877777223 */ /* 0x000fca0000000006 */
[----:B------:R0:W-:Y:S01]  /*57d0*/  @P0 STG.E desc[UR16][R18.64+0x200], R119 ;  /* 0x0002007712000986 */ /* 0x0001e2000c101910 */
[----:B------:R-:W-:-:S13]  /*57e0*/  ISETP.GT.AND P0, PT, R90, 0x88, P5 ;  /* 0x000000885a00780c */ /* 0x000fda0002f04270 */
[----:B0-----:R-:W-:Y:S05]  /*57f0*/  @!P0 BRA `(.L_x_121) ;  /* 0x0000000000048947 */ /* 0x001fea0003800000 */
[----:B------:R0:W5:Y:S02]  /*5800*/  LDG.E.LTC128B R96, desc[UR16][R14.64+0x220] ;  /* 0x000220100e607981 */ /* 0x000164000c1e1920 */
.L_x_121:
[----:B------:R-:W-:Y:S05]  /*5810*/  BSYNC B1 ;  /* 0x0000000000017941 */ /* 0x000fea0003800000 */
.L_x_120:
[----:B-----5:R-:W-:Y:S01]  /*5820*/  FMUL R6, R96, R89 ;  /* 0x0000005960067220 */ /* 0x020fe20000400000 */
[----:B------:R-:W-:Y:S03]  /*5830*/  BSSY B1, `(.L_x_122) ;  /* 0x0000006000017945 */ /* 0x000fe60003800000 */
[----:B------:R-:W-:-:S05]  /*5840*/  FFMA R117, R117, R88, R6 ;  /* 0x0000005875757223 */ /* 0x000fca0000000006 */
[----:B------:R0:W-:Y:S01]  /*5850*/  @P0 STG.E desc[UR16][R16.64+0x220], R117 ;  /* 0x0002207510000986 */ /* 0x0001e2000c101910 */
[----:B------:R-:W-:-:S13]  /*5860*/  ISETP.GT.AND P0, PT, R90, 0x88, P4 ;  /* 0x000000885a00780c */ /* 0x000fda0002704270 */
[----:B0-----:R-:W-:Y:S05]  /*5870*/  @!P0 BRA `(.L_x_123) ;  /* 0x0000000000048947 */ /* 0x001fea0003800000 */
[----:B------:R0:W5:Y:S02]  /*5880*/  LDG.E.LTC128B R96, desc[UR16][R12.64+0x220] ;  /* 0x000220100c607981 */ /* 0x000164000c1e1920 */
.L_x_123:
[----:B------:R-:W-:Y:S05]  /*5890*/  BSYNC B1 ;  /* 0x0000000000017941 */ /* 0x000fea0003800000 */
.L_x_122:
        /* <DEDUP_REMOVED lines=8> */
.L_x_125:
[----:B------:R-:W-:Y:S05]  /*5920*/  BSYNC B1 ;  /* 0x0000000000017941 */ /* 0x000fea0003800000 */
.L_x_124:
        /* <DEDUP_REMOVED lines=8> */
.L_x_127:
[----:B------:R-:W-:Y:S05]  /*59b0*/  BSYNC B1 ;  /* 0x0000000000017941 */ /* 0x000fea0003800000 */
.L_x_126:
[----:B-----5:R-:W-:Y:S01]  /*59c0*/  FMUL R6, R96, R89 ;  /* 0x0000005960067220 */ /* 0x020fe20000400000 */
[----:B------:R-:W-:Y:S03]  /*59d0*/  BSSY B1, `(.L_x_128) ;  /* 0x0000006000017945 */ /* 0x000fe60003800000 */
[----:B------:R-:W-:-:S05]  /*59e0*/  FFMA R111, R111, R88, R6 ;  /* 0x000000586f6f7223 */ /* 0x000fca0000000006 */
[----:B------:R0:W-:Y:S01]  /*59f0*/  @P0 STG.E desc[UR16][R54.64+0x200], R111 ;  /* 0x0002006f36000986 */ /* 0x0001e2000c101910 */
[----:B------:R-:W-:-:S13]  /*5a00*/  ISETP.GT.AND P0, PT, R90, 0x88, P5 ;  /* 0x000000885a00780c */ /* 0x000fda0002f04270 */
[----:B0-----:R-:W-:Y:S05]  /*5a10*/  @!P0 BRA `(.L_x_129) ;  /* 0x0000000000048947 */ /* 0x001fea0003800000 */
[----:B------:R0:W5:Y:S02]  /*5a20*/  LDG.E.LTC128B R96, desc[UR16][R56.64+0x220] ;  /* 0x0002201038607981 */ /* 0x000164000c1e1920 */
.L_x_129:
[----:B------:R-:W-:Y:S05]  /*5a30*/  BSYNC B1 ;  /* 0x0000000000017941 */ /* 0x000fea0003800000 */
.L_x_128:
[----:B-----5:R-:W-:Y:S01]  /*5a40*/  FMUL R6, R96, R89 ;  /* 0x0000005960067220 */ /* 0x020fe20000400000 */
[----:B------:R-:W-:Y:S01]  /*5a50*/  ISETP.GT.AND P4, PT, R90, 0x88, P4 ;  /* 0x000000885a00780c */ /* 0x000fe20002784270 */
[----:B------:R-:W-:Y:S02]  /*5a60*/  BSSY B1, `(.L_x_130) ;  /* 0x0000005000017945 */ /* 0x000fe40003800000 */
[----:B------:R-:W-:-:S05]  /*5a70*/  FFMA R109, R109, R88, R6 ;  /* 0x000000586d6d7223 */ /* 0x000fca0000000006 */
[----:B------:R0:W-:Y:S05]  /*5a80*/  @P0 STG.E desc[UR16][R58.64+0x220], R109 ;  /* 0x0002206d3a000986 */ /* 0x0001ea000c101910 */
[----:B------:R-:W-:Y:S05]  /*5a90*/  @!P4 BRA `(.L_x_131) ;  /* 0x000000000004c947 */ /* 0x000fea0003800000 */
[----:B------:R0:W5:Y:S02]  /*5aa0*/  LDG.E.LTC128B R96, desc[UR16][R66.64+0x220] ;  /* 0x0002201042607981 */ /* 0x000164000c1e1920 */
.L_x_131:
[----:B------:R-:W-:Y:S05]  /*5ab0*/  BSYNC B1 ;  /* 0x0000000000017941 */ /* 0x000fea0003800000 */
.L_x_130:
[----:B-----5:R-:W-:Y:S01]  /*5ac0*/  FMUL R6, R96, R89 ;  /* 0x0000005960067220 */ /* 0x020fe20000400000 */
[----:B------:R-:W-:Y:S01]  /*5ad0*/  ISETP.GT.AND P0, PT, R90, 0x80, P6 ;  /* 0x000000805a00780c */ /* 0x000fe20003704270 */
[----:B------:R-:W-:Y:S02]  /*5ae0*/  BSSY B1, `(.L_x_132) ;  /* 0x0000005000017945 */ /* 0x000fe40003800000 */
[----:B------:R-:W-:-:S05]  /*5af0*/  FFMA R107, R107, R88, R6 ;  /* 0x000000586b6b7223 */ /* 0x000fca0000000006 */
[----:B------:R0:W-:Y:S05]  /*5b00*/  @P4 STG.E desc[UR16][R172.64+0x220], R107 ;  /* 0x0002206bac004986 */ /* 0x0001ea000c101910 */
[----:B------:R-:W-:Y:S05]  /*5b10*/  @!P0 BRA `(.L_x_133) ;  /* 0x0000000000048947 */ /* 0x000fea0003800000 */
[----:B------:R0:W5:Y:S02]  /*5b20*/  LDG.E.LTC128B R96, desc[UR16][R76.64+0x200] ;  /* 0x000200104c607981 */ /* 0x000164000c1e1920 */
.L_x_133:
[----:B------:R-:W-:Y:S05]  /*5b30*/  BSYNC B1 ;  /* 0x0000000000017941 */ /* 0x000fea0003800000 */
.L_x_132:
[----:B-----5:R-:W-:Y:S01]  /*5b40*/  FMUL R6, R96, R89 ;  /* 0x0000005960067220 */ /* 0x020fe20000400000 */
[----:B------:R-:W-:Y:S01]  /*5b50*/  ISETP.GT.AND P4, PT, R90, 0x80, P3 ;  /* 0x000000805a00780c */ /* 0x000fe20001f84270 */
[----:B------:R-:W-:Y:S02]  /*5b60*/  BSSY B1, `(.L_x_134) ;  /* 0x0000005000017945 */ /* 0x000fe40003800000 */
[----:B------:R-:W-:-:S05]  /*5b70*/  FFMA R105, R105, R88, R6 ;  /* 0x0000005869697223 */ /* 0x000fca0000000006 */
[----:B------:R0:W-:Y:S05]  /*5b80*/  @P0 STG.E desc[UR16][R170.64+0x200], R105 ;  /* 0x00020069aa000986 */ /* 0x0001ea000c101910 */
[----:B------:R-:W-:Y:S05]  /*5b90*/  @!P4 BRA `(.L_x_135) ;  /* 0x000000000004c947 */ /* 0x000fea0003800000 */
[----:B------:R0:W5:Y:S02]  /*5ba0*/  LDG.E.LTC128B R96, desc[UR16][R78.64+0x200] ;  /* 0x000200104e607981 */ /* 0x000164000c1e1920 */
.L_x_135:
[----:B------:R-:W-:Y:S05]  /*5bb0*/  BSYNC B1 ;  /* 0x0000000000017941 */ /* 0x000fea0003800000 */
.L_x_134:
[----:B-----5:R-:W-:Y:S01]  /*5bc0*/  FMUL R6, R96, R89 ;  /* 0x0000005960067220 */ /* 0x020fe20000400000 */
[----:B------:R-:W-:Y:S01]  /*5bd0*/  ISETP.GT.AND P0, PT, R90, 0x88, P6 ;  /* 0x000000885a00780c */ /* 0x000fe20003704270 */
[----:B------:R-:W-:Y:S02]  /*5be0*/  BSSY B1, `(.L_x_136) ;  /* 0x0000005000017945 */ /* 0x000fe40003800000 */
[----:B------:R-:W-:-:S05]  /*5bf0*/  FFMA R103, R103, R88, R6 ;  /* 0x0000005867677223 */ /* 0x000fca0000000006 */
[----:B------:R0:W-:Y:S05]  /*5c00*/  @P4 STG.E desc[UR16][R68.64+0x200], R103 ;  /* 0x0002006744004986 */ /* 0x0001ea000c101910 */
[----:B------:R-:W-:Y:S05]  /*5c10*/  @!P0 BRA `(.L_x_137) ;  /* 0x0000000000048947 */ /* 0x000fea0003800000 */
[----:B------:R0:W5:Y:S02]  /*5c20*/  LDG.E.LTC128B R96, desc[UR16][R76.64+0x220] ;  /* 0x000220104c607981 */ /* 0x000164000c1e1920 */
.L_x_137:
[----:B------:R-:W-:Y:S05]  /*5c30*/  BSYNC B1 ;  /* 0x0000000000017941 */ /* 0x000fea0003800000 */
.L_x_136:
[----:B-----5:R-:W-:Y:S01]  /*5c40*/  FMUL R6, R96, R89 ;  /* 0x0000005960067220 */ /* 0x020fe20000400000 */
[----:B------:R-:W-:Y:S01]  /*5c50*/  ISETP.GT.AND P3, PT, R90, 0x88, P3 ;  /* 0x000000885a00780c */ /* 0x000fe20001f64270 */
[----:B------:R-:W-:Y:S02]  /*5c60*/  BSSY B1, `(.L_x_138) ;  /* 0x0000005000017945 */ /* 0x000fe40003800000 */
[----:B------:R-:W-:-:S05]  /*5c70*/  FFMA R101, R101, R88, R6 ;  /* 0x0000005865657223 */ /* 0x000fca0000000006 */
[----:B------:R0:W-:Y:S05]  /*5c80*/  @P0 STG.E desc[UR16][R70.64+0x220], R101 ;  /* 0x0002206546000986 */ /* 0x0001ea000c101910 */
[----:B------:R-:W-:Y:S05]  /*5c90*/  @!P3 BRA `(.L_x_139) ;  /* 0x000000000004b947 */ /* 0x000fea0003800000 */
[----:B------:R0:W5:Y:S02]  /*5ca0*/  LDG.E.LTC128B R96, desc[UR16][R78.64+0x220] ;  /* 0x000220104e607981 */ /* 0x000164000c1e1920 */
.L_x_139:
[----:B------:R-:W-:Y:S05]  /*5cb0*/  BSYNC B1 ;  /* 0x0000000000017941 */ /* 0x000fea0003800000 */
.L_x_138:
[----:B-----5:R-:W-:Y:S01]  /*5cc0*/  FMUL R6, R96, R89 ;  /* 0x0000005960067220 */ /* 0x020fe20000400000 */
[----:B------:R-:W-:Y:S01]  /*5cd0*/  ISETP.GT.AND P0, PT, R90, 0x80, P2 ;  /* 0x000000805a00780c */ /* 0x000fe20001704270 */
[----:B------:R-:W-:Y:S02]  /*5ce0*/  BSSY B1, `(.L_x_140) ;  /* 0x0000005000017945 */ /* 0x000fe40003800000 */
[----:B------:R-:W-:-:S05]  /*5cf0*/  FFMA R99, R99, R88, R6 ;  /* 0x0000005863637223 */ /* 0x000fca0000000006 */
[----:B------:R0:W-:Y:S05]  /*5d00*/  @P3 STG.E desc[UR16][R164.64+0x220], R99 ;  /* 0x00022063a4003986 */ /* 0x0001ea000c101910 */
[----:B------:R-:W-:Y:S05]  /*5d10*/  @!P0 BRA `(.L_x_141) ;  /* 0x0000000000048947 */ /* 0x000fea0003800000 */
[----:B------:R0:W5:Y:S02]  /*5d20*/  LDG.E.LTC128B R96, desc[UR16][R8.64+0x200] ;  /* 0x0002001008607981 */ /* 0x000164000c1e1920 */
.L_x_141:
[----:B------:R-:W-:Y:S05]  /*5d30*/  BSYNC B1 ;  /* 0x0000000000017941 */ /* 0x000fea0003800000 */
.L_x_140:
[----:B-----5:R-:W-:Y:S01]  /*5d40*/  FMUL R6, R96, R89 ;  /* 0x0000005960067220 */ /* 0x020fe20000400000 */
[----:B------:R-:W-:Y:S01]  /*5d50*/  ISETP.GT.AND P3, PT, R90, 0x80, P1 ;  /* 0x000000805a00780c */ /* 0x000fe20000f64270 */
[----:B------:R-:W-:Y:S02]  /*5d60*/  BSSY B1, `(.L_x_142) ;  /* 0x0000005000017945 */ /* 0x000fe40003800000 */
[----:B------:R-:W-:-:S05]  /*5d70*/  FFMA R97, R97, R88, R6 ;  /* 0x0000005861617223 */ /* 0x000fca0000000006 */
[----:B------:R0:W-:Y:S05]  /*5d80*/  @P0 STG.E desc[UR16][R162.64+0x200], R97 ;  /* 0x00020061a2000986 */ /* 0x0001ea000c101910 */
[----:B------:R-:W-:Y:S05]  /*5d90*/  @!P3 BRA `(.L_x_143) ;  /* 0x000000000004b947 */ /* 0x000fea0003800000 */
[----:B------:R0:W5:Y:S02]  /*5da0*/  LDG.E.LTC128B R96, desc[UR16][R10.64+0x200] ;  /* 0x000200100a607981 */ /* 0x000164000c1e1920 */
.L_x_143:
[----:B------:R-:W-:Y:S05]  /*5db0*/  BSYNC B1 ;  /* 0x0000000000017941 */ /* 0x000fea0003800000 */
.L_x_142:
[----:B-----5:R-:W-:Y:S01]  /*5dc0*/  FMUL R6, R96, R89 ;  /* 0x0000005960067220 */ /* 0x020fe20000400000 */
[----:B------:R-:W-:Y:S01]  /*5dd0*/  ISETP.GT.AND P2, PT, R90, 0x88, P2 ;  /* 0x000000885a00780c */ /* 0x000fe20001744270 */
[----:B------:R-:W-:Y:S02]  /*5de0*/  BSSY B1, `(.L_x_144) ;  /* 0x0000005000017945 */ /* 0x000fe40003800000 */
[----:B------:R-:W-:-:S05]  /*5df0*/  FFMA R95, R95, R88, R6 ;  /* 0x000000585f5f7223 */ /* 0x000fca0000000006 */
[----:B------:R0:W-:Y:S05]  /*5e00*/  @P3 STG.E desc[UR16][R60.64+0x200], R95 ;  /* 0x0002005f3c003986 */ /* 0x0001ea000c101910 */
[----:B------:R-:W-:Y:S05]  /*5e10*/  @!P2 BRA `(.L_x_145) ;  /* 0x000000000004a947 */ /* 0x000fea0003800000 */
[----:B------:R0:W5:Y:S02]  /*5e20*/  LDG.E.LTC128B R96, desc[UR16][R8.64+0x220] ;  /* 0x0002201008607981 */ /* 0x000164000c1e1920 */
.L_x_145:
[----:B------:R-:W-:Y:S05]  /*5e30*/  BSYNC B1 ;  /* 0x0000000000017941 */ /* 0x000fea0003800000 */
.L_x_144:
[----:B-----5:R-:W-:Y:S01]  /*5e40*/  FMUL R6, R96, R89 ;  /* 0x0000005960067220 */ /* 0x020fe20000400000 */
[----:B------:R-:W-:Y:S01]  /*5e50*/  ISETP.GT.AND P1, PT, R90, 0x88, P1 ;  /* 0x000000885a00780c */ /* 0x000fe20000f24270 */
[----:B------:R-:W-:Y:S02]  /*5e60*/  BSSY B1, `(.L_x_146) ;  /* 0x0000005000017945 */ /* 0x000fe40003800000 */
[----:B------:R-:W-:-:S05]  /*5e70*/  FFMA R93, R93, R88, R6 ;  /* 0x000000585d5d7223 */ /* 0x000fca0000000006 */
[----:B------:R0:W-:Y:S05]  /*5e80*/  @P2 STG.E desc[UR16][R84.64+0x220], R93 ;  /* 0x0002205d54002986 */ /* 0x0001ea000c101910 */
[----:B------:R-:W-:Y:S05]  /*5e90*/  @!P1 BRA `(.L_x_147) ;  /* 0x0000000000049947 */ /* 0x000fea0003800000 */
[----:B------:R0:W5:Y:S02]  /*5ea0*/  LDG.E.LTC128B R96, desc[UR16][R10.64+0x220] ;  /* 0x000220100a607981 */ /* 0x000164000c1e1920 */
.L_x_147:
[----:B------:R-:W-:Y:S05]  /*5eb0*/  BSYNC B1 ;  /* 0x0000000000017941 */ /* 0x000fea0003800000 */
.L_x_146:
[----:B-----5:R-:W-:-:S04]  /*5ec0*/  FMUL R96, R96, R89 ;  /* 0x0000005960607220 */ /* 0x020fc80000400000 */
[----:B------:R-:W-:Y:S01]  /*5ed0*/  FFMA R91, R91, R88, R96 ;  /* 0x000000585b5b7223 */ /* 0x000fe20000000060 */
[----:B------:R-:W-:Y:S06]  /*5ee0*/  @!P1 BRA `(.L_x_148) ;  /* 0x0000001000989947 */ /* 0x000fec0003800000 */
[----:B------:R0:W-:Y:S01]  /*5ef0*/  STG.E desc[UR16][R62.64+0x220], R91 ;  /* 0x0002205b3e007986 */ /* 0x0001e2000c101910 */
[----:B------:R-:W-:Y:S05]  /*5f00*/  BRA `(.L_x_148) ;  /* 0x0000001000907947 */ /* 0x000fea0003800000 */
.L_x_25:
[----:B------:R-:W-:Y:S01]  /*5f10*/  ULDC.64 UR6, c[0x0][0x6c0] ;  /* 0x0001b00000067ab9 */ /* 0x000fe20000000a00 */
[----:B------:R-:W-:Y:S01]  /*5f20*/  ISETP.GT.AND P4, PT, R82, 0x1, PT ;  /* 0x000000015200780c */ /* 0x000fe20003f84270 */
[-C--:B--2---:R-:W-:Y:S01]  /*5f30*/  FMUL R13, R96, R88.reuse ;  /* 0x00000058600d7220 */ /* 0x084fe20000400000 */
[----:B------:R-:W-:Y:S01]  /*5f40*/  LEA R8, P1, R20, UR6, 0x2 ;  /* 0x0000000614087c11 */ /* 0x000fe2000f8210ff */
[-C--:B------:R-:W-:Y:S01]  /*5f50*/  FMUL R17, R98, R88.reuse ;  /* 0x0000005862117220 */ /* 0x080fe20000400000 */
[----:B------:R-:W-:Y:S01]  /*5f60*/  ISETP.GT.AND P5, PT, R82, 0x8, PT ;  /* 0x000000085200780c */ /* 0x000fe20003fa4270 */
[-C--:B------:R-:W-:Y:S01]  /*5f70*/  FMUL R21, R15, R88.reuse ;  /* 0x000000580f157220 */ /* 0x080fe20000400000 */
[----:B------:R-:W-:Y:S01]  /*5f80*/  LEA.HI.X R9, R20, UR7, R27, 0x2, P1 ;  /* 0x0000000714097c11 */ /* 0x000fe200088f141b */
[----:B------:R-:W-:Y:S01]  /*5f90*/  IMAD R19, R25, 0x1c, RZ ;  /* 0x0000001c19137824 */ /* 0x000fe200078e02ff */
[----:B------:R-:W-:Y:S01]  /*5fa0*/  ISETP.GT.AND P1, PT, R90, RZ, P4 ;  /* 0x000000ff5a00720c */ /* 0x000fe20002724270 */
[----:B------:R-:W-:Y:S01]  /*5fb0*/  FMUL R23, R16, R88 ;  /* 0x0000005810177220 */ /* 0x000fe20000400000 */
[----:B------:R-:W-:Y:S01]  /*5fc0*/  LEA R10, P3, R24, R8, 0x2 ;  /* 0x00000008180a7211 */ /* 0x000fe200078610ff */
[----:B------:R-:W-:Y:S01]  /*5fd0*/  @P2 STG.E desc[UR16][R8.64], R13 ;  /* 0x0000000d08002986 */ /* 0x000fe2000c101910 */
[----:B------:R-:W-:Y:S01]  /*5fe0*/  ISETP.GT.AND P2, PT, R90, 0x8, P0 ;  /* 0x000000085a00780c */ /* 0x000fe20000744270 */
[-C--:B------:R-:W-:Y:S01]  /*5ff0*/  FMUL R219, R219, R88.reuse ;  /* 0x00000058dbdb7220 */ /* 0x080fe20000400000 */
[C-C-:B------:R-:W-:Y:S01]  /*6000*/  LEA.HI.X R11, R24.reuse, R9, R25.reuse, 0x2, P3 ;  /* 0x00000009180b7211 */ /* 0x140fe200018f1419 */
[----:B------:R-:W-:Y:S01]  /*6010*/  IMAD.SHL.U32 R61, R24, 0x20, RZ ;  /* 0x00000020183d7824 */ /* 0x000fe200078e00ff */
[----:B------:R-:W-:Y:S01]  /*6020*/  ISETP.GT.AND P3, PT, R90, 0x8, P4 ;  /* 0x000000085a00780c */ /* 0x000fe20002764270 */
[----:B------:R-:W-:Y:S01]  /*6030*/  FMUL R217, R217, R88 ;  /* 0x00000058d9d97220 */ /* 0x000fe20000400000 */
[C---:B------:R-:W-:Y:S01]  /*6040*/  SHF.L.U64.HI R59, R24.reuse, 0x5, R25 ;  /* 0x00000005183b7819 */ /* 0x040fe20000010219 */
[----:B------:R-:W-:Y:S01]  /*6050*/  IMAD.WIDE.U32 R14, R24, 0x1c, R10 ;  /* 0x0000001c180e7825 */ /* 0x000fe200078e000a */
[----:B------:R-:W-:Y:S01]  /*6060*/  ISETP.GT.AND P4, PT, R82, 0x9, PT ;  /* 0x000000095200780c */ /* 0x000fe20003f84270 */
[----:B------:R-:W-:Y:S01]  /*6070*/  @P1 STG.E desc[UR16][R10.64], R17 ;  /* 0x000000110a001986 */ /* 0x000fe2000c101910 */
[----:B------:R-:W-:Y:S01]  /*6080*/  ISETP.GT.AND P1, PT, R90, RZ, P5 ;  /* 0x000000ff5a00720c */ /* 0x000fe20002f24270 */
[----:B------:R-:W-:-:S02]  /*6090*/  IMAD.IADD R15, R19, 0x1, R15 ;  /* 0x00000001130f7824 */ /* 0x000fc400078e020f */
[-C--:B------:R-:W-:Y:S01]  /*60a0*/  FMUL R215, R215, R88.reuse ;  /* 0x00000058d7d77220 */ /* 0x080fe20000400000 */
[----:B------:R-:W-:Y:S01]  /*60b0*/  @P2 STG.E desc[UR16][R8.64+0x20], R21 ;  /* 0x0000201508002986 */ /* 0x000fe2000c101910 */
[----:B------:R-:W-:Y:S01]  /*60c0*/  ISETP.GT.AND P2, PT, R90, RZ, P4 ;  /* 0x000000ff5a00720c */ /* 0x000fe20002744270 */
[-C--:B------:R-:W-:Y:S01]  /*60d0*/  FMUL R213, R213, R88.reuse ;  /* 0x00000058d5d57220 */ /* 0x080fe20000400000 */
[-C--:B------:R-:W-:Y:S01]  /*60e0*/  FMUL R211, R211, R88.reuse ;  /* 0x00000058d3d37220 */ /* 0x080fe20000400000 */
[----:B------:R0:W-:Y:S01]  /*60f0*/  @P3 STG.E desc[UR16][R10.64+0x20], R23 ;  /* 0x000020170a003986 */ /* 0x0001e2000c101910 */
[----:B------:R-:W-:Y:S01]  /*6100*/  ISETP.GT.AND P3, PT, R82, 0x11, PT ;  /* 0x000000115200780c */ /* 0x000fe20003f64270 */
[-C--:B------:R-:W-:Y:S01]  /*6110*/  FMUL R199, R199, R88.reuse ;  /* 0x00000058c7c77220 */ /* 0x080fe20000400000 */
[-C--:B------:R-:W-:Y:S01]  /*6120*/  FMUL R197, R197, R88.reuse ;  /* 0x00000058c5c57220 */ /* 0x080fe20000400000 */
[-C--:B------:R-:W-:Y:S01]  /*6130*/  FMUL R195, R195, R88.reuse ;  /* 0x00000058c3c37220 */ /* 0x080fe20000400000 */
[----:B------:R-:W-:Y:S01]  /*6140*/  FMUL R193, R193, R88 ;  /* 0x00000058c1c17220 */ /* 0x000fe20000400000 */
[----:B------:R-:W-:Y:S01]  /*6150*/  @P1 STG.E desc[UR16][R14.64], R219 ;  /* 0x000000db0e001986 */ /* 0x000fe2000c101910 */
[----:B------:R-:W-:Y:S01]  /*6160*/  IADD3 R18, P1, R61, R10, RZ ;  /* 0x0000000a3d127210 */ /* 0x000fe20007f3e0ff */
[-C--:B------:R-:W-:Y:S01]  /*6170*/  FMUL R191, R191, R88.reuse ;  /* 0x00000058bfbf7220 */ /* 0x080fe20000400000 */
[-C--:B------:R-:W-:Y:S01]  /*6180*/  FMUL R189, R189, R88.reuse ;  /* 0x00000058bdbd7220 */ /* 0x080fe20000400000 */
[-C--:B------:R-:W-:Y:S01]  /*6190*/  FMUL R187, R187, R88.reuse ;  /* 0x00000058bbbb7220 */ /* 0x080fe20000400000 */
[-C--:B------:R-:W-:Y:S01]  /*61a0*/  FMUL R185, R185, R88.reuse ;  /* 0x00000058b9b97220 */ /* 0x080fe20000400000 */
[----:B------:R-:W-:Y:S01]  /*61b0*/  IMAD.X R19, R59, 0x1, R11, P1 ;  /* 0x000000013b137824 */ /* 0x000fe200008e060b */
[C---:B------:R-:W-:Y:S01]  /*61c0*/  ISETP.GT.AND P1, PT, R90.reuse, 0x8, P5 ;  /* 0x000000085a00780c */ /* 0x040fe20002f24270 */
[-C--:B------:R-:W-:Y:S01]  /*61d0*/  FMUL R183, R183, R88.reuse ;  /* 0x00000058b7b77220 */ /* 0x080fe20000400000 */
[-C--:B------:R-:W-:Y:S01]  /*61e0*/  FMUL R181, R181, R88.reuse ;  /* 0x00000058b5b57220 */ /* 0x080fe20000400000 */
[-C--:B------:R-:W-:Y:S01]  /*61f0*/  FMUL R179, R179, R88.reuse ;  /* 0x00000058b3b37220 */ /* 0x080fe20000400000 */
[----:B------:R-:W-:Y:S01]  /*6200*/  @P2 STG.E desc[UR16][R18.64], R217 ;  /* 0x000000d912002986 */ /* 0x000fe2000c101910 */
[----:B------:R-:W-:Y:S01]  /*6210*/  ISETP.GT.AND P2, PT, R90, 0x8, P4 ;  /* 0x000000085a00780c */ /* 0x000fe20002744270 */
[-C--:B------:R-:W-:Y:S01]  /*6220*/  FMUL R177, R177, R88.reuse ;  /* 0x00000058b1b17220 */ /* 0x080fe20000400000 */
[----:B------:R-:W-:Y:S01]  /*6230*/  ISETP.GT.AND P4, PT, R82, 0x10, PT ;  /* 0x000000105200780c */ /* 0x000fe20003f84270 */
[-C--:B------:R-:W-:Y:S01]  /*6240*/  FMUL R175, R175, R88.reuse ;  /* 0x00000058afaf7220 */ /* 0x080fe20000400000 */
        /* <DEDUP_REMOVED lines=9> */
[----:B------:R-:W-:Y:S01]  /*62e0*/  @P2 STG.E desc[UR16][R18.64+0x20], R213 ;  /* 0x000020d512002986 */ /* 0x000fe2000c101910 */
[----:B------:R-:W-:Y:S01]  /*62f0*/  IMAD.X R27, R59, 0x1, R15, P1 ;  /* 0x000000013b1b7824 */ /* 0x000fe200008e060f */
[----:B------:R-:W-:Y:S01]  /*6300*/  ISETP.GT.AND P1, PT, R90, RZ, P4 ;  /* 0x000000ff5a00720c */ /* 0x000fe20002724270 */
[-C--:B------:R-:W-:Y:S01]  /*6310*/  FMUL R159, R159, R88.reuse ;  /* 0x000000589f9f7220 */ /* 0x080fe20000400000 */
[----:B------:R-:W-:Y:S01]  /*6320*/  ISETP.GT.AND P2, PT, R82, 0x19, PT ;  /* 0x000000195200780c */ /* 0x000fe20003f44270 */
[-C--:B------:R-:W-:Y:S01]  /*6330*/  FMUL R157, R157, R88.reuse ;  /* 0x000000589d9d7220 */ /* 0x080fe20000400000 */
        /* <DEDUP_REMOVED lines=14> */
[----:B------:R-:W-:Y:S01]  /*6420*/  FMUL R131, R131, R88 ;  /* 0x0000005883837220 */ /* 0x000fe20000400000 */
[----:B------:R-:W-:Y:S01]  /*6430*/  IMAD.X R31, R59, 0x1, R19, P1 ;  /* 0x000000013b1f7824 */ /* 0x000fe200008e0613 */
[----:B------:R-:W-:Y:S01]  /*6440*/  IADD3 R22, P1, R61, R30, RZ ;  /* 0x0000001e3d167210 */ /* 0x000fe20007f3e0ff */
[-C--:B------:R-:W-:Y:S01]  /*6450*/  FMUL R129, R129, R88.reuse ;  /* 0x0000005881817220 */ /* 0x080fe20000400000 */
[-C--:B------:R-:W-:Y:S01]  /*6460*/  FMUL R127, R127, R88.reuse ;  /* 0x000000587f7f7220 */ /* 0x080fe20000400000 */
[-C--:B------:R-:W-:Y:S01]  /*6470*/  FMUL R125, R125, R88.reuse ;  /* 0x000000587d7d7220 */ /* 0x080fe20000400000 */
[-C--:B------:R-:W-:Y:S01]  /*6480*/  FMUL R123, R123, R88.reuse ;  /* 0x000000587b7b7220 */ /* 0x080fe20000400000 */
[----:B0-----:R-:W-:Y:S01]  /*6490*/  IMAD.X R23, R59, 0x1, R31, P1 ;  /* 0x000000013b177824 */ /* 0x001fe200008e061f */
[----:B------:R-:W-:Y:S01]  /*64a0*/  IADD3 R20, P1, R30, R61, RZ ;  /* 0x0000003d1e147210 */ /* 0x000fe20007f3e0ff */
[-C--:B------:R-:W-:Y:S01]  /*64b0*/  FMUL R121, R121, R88.reuse ;  /* 0x0000005879797220 */ /* 0x080fe20000400000 */
[-C--:B------:R-:W-:Y:S01]  /*64c0*/  FMUL R119, R119, R88.reuse ;  /* 0x0000005877777220 */ /* 0x080fe20000400000 */
[-C--:B------:R-:W-:Y:S01]  /*64d0*/  FMUL R117, R117, R88.reuse ;  /* 0x0000005875757220 */ /* 0x080fe20000400000 */
[----:B------:R-:W-:Y:S01]  /*64e0*/  FMUL R115, R115, R88 ;  /* 0x0000005873737220 */ /* 0x000fe20000400000 */
[--C-:B------:R-:W-:Y:S01]  /*64f0*/  IMAD.X R21, R31, 0x1, R59.reuse, P1 ;  /* 0x000000011f157824 */ /* 0x100fe200008e063b */
[----:B------:R-:W-:Y:S01]  /*6500*/  IADD3 R16, P1, R61, R22, RZ ;  /* 0x000000163d107210 */ /* 0x000fe20007f3e0ff */
[-C--:B------:R-:W-:Y:S01]  /*6510*/  FMUL R113, R113, R88.reuse ;  /* 0x0000005871717220 */ /* 0x080fe20000400000 */
[-C--:B------:R-:W-:Y:S01]  /*6520*/  FMUL R111, R111, R88.reuse ;  /* 0x000000586f6f7220 */ /* 0x080fe20000400000 */
[-C--:B------:R-:W-:Y:S01]  /*6530*/  FMUL R109, R109, R88.reuse ;  /* 0x000000586d6d7220 */ /* 0x080fe20000400000 */
[----:B------:R-:W-:Y:S01]  /*6540*/  IADD3.X R17, R59, R23, RZ, P1, !PT ;  /* 0x000000173b117210 */ /* 0x000fe20000ffe4ff */
[-C--:B------:R-:W-:Y:S01]  /*6550*/  FMUL R107, R107, R88.reuse ;  /* 0x000000586b6b7220 */ /* 0x080fe20000400000 */
[----:B------:R-:W-:Y:S01]  /*6560*/  IADD3 R12, P1, R20, R61, RZ ;  /* 0x0000003d140c7210 */ /* 0x000fe20007f3e0ff */
[-C--:B------:R-:W-:Y:S01]  /*6570*/  FMUL R105, R105, R88.reuse ;  /* 0x0000005869697220 */ /* 0x080fe20000400000 */
[-C--:B------:R-:W-:Y:S01]  /*6580*/  FMUL R103, R103, R88.reuse ;  /* 0x0000005867677220 */ /* 0x080fe20000400000 */
[-C--:B------:R-:W-:Y:S01]  /*6590*/  FMUL R101, R101, R88.reuse ;  /* 0x0000005865657220 */ /* 0x080fe20000400000 */
[-C--:B------:R-:W-:Y:S01]  /*65a0*/  FMUL R99, R99, R88.reuse ;  /* 0x0000005863637220 */ /* 0x080fe20000400000 */
[----:B------:R-:W-:Y:S01]  /*65b0*/  IMAD.X R13, R21, 0x1, R59, P1 ;  /* 0x00000001150d7824 */ /* 0x000fe200008e063b */
[----:B------:R-:W-:Y:S01]  /*65c0*/  ISETP.GT.AND P1, PT, R90, RZ, P3 ;  /* 0x000000ff5a00720c */ /* 0x000fe20001f24270 */
[-C--:B------:R-:W-:Y:S01]  /*65d0*/  FMUL R97, R97, R88.reuse ;  /* 0x0000005861617220 */ /* 0x080fe20000400000 */
[-C--:B------:R-:W-:Y:S01]  /*65e0*/  FMUL R95, R95, R88.reuse ;  /* 0x000000585f5f7220 */ /* 0x080fe20000400000 */
[-C--:B------:R-:W-:Y:S01]  /*65f0*/  FMUL R93, R93, R88.reuse ;  /* 0x000000585d5d7220 */ /* 0x080fe20000400000 */
[----:B------:R-:W-:-:S09]  /*6600*/  FMUL R91, R91, R88 ;  /* 0x000000585b5b7220 */ /* 0x000fd20000400000 */
[----:B------:R-:W-:Y:S01]  /*6610*/  @P1 STG.E desc[UR16][R30.64], R199 ;  /* 0x000000c71e001986 */ /* 0x000fe2000c101910 */
[----:B------:R-:W-:-:S13]  /*6620*/  ISETP.GT.AND P1, PT, R90, 0x8, P4 ;  /* 0x000000085a00780c */ /* 0x000fda0002724270 */
[----:B------:R-:W-:Y:S02]  /*6630*/  @P1 IMAD.MOV.U32 R24, RZ, RZ, R26 ;  /* 0x000000ffff181224 */ /* 0x000fe400078e001a */
[----:B------:R-:W-:-:S05]  /*6640*/  @P1 IMAD.MOV.U32 R25, RZ, RZ, R27 ;  /* 0x000000ffff191224 */ /* 0x000fca00078e001b */
[----:B------:R0:W-:Y:S01]  /*6650*/  @P1 STG.E desc[UR16][R24.64+0x20], R197 ;  /* 0x000020c518001986 */ /* 0x0001e2000c101910 */
[----:B------:R-:W-:Y:S02]  /*6660*/  ISETP.GT.AND P1, PT, R90, 0x8, P3 ;  /* 0x000000085a00780c */ /* 0x000fe40001f24270 */
[----:B------:R-:W-:-:S11]  /*6670*/  ISETP.GT.AND P3, PT, R82, 0x18, PT ;  /* 0x000000185200780c */ /* 0x000fd60003f64270 */
[----:B0-----:R-:W-:Y:S02]  /*6680*/  @P1 IMAD.MOV.U32 R24, RZ, RZ, R30 ;  /* 0x000000ffff181224 */ /* 0x001fe400078e001e */
[----:B------:R-:W-:-:S05]  /*6690*/  @P1 IMAD.MOV.U32 R25, RZ, RZ, R31 ;  /* 0x000000ffff191224 */ /* 0x000fca00078e001f */
[----:B------:R0:W-:Y:S01]  /*66a0*/  @P1 STG.E desc[UR16][R24.64+0x20], R195 ;  /* 0x000020c318001986 */ /* 0x0001e2000c101910 */
[----:B------:R-:W-:-:S05]  /*66b0*/  IADD3 R36, P1, R61, R26, RZ ;  /* 0x0000001a3d247210 */ /* 0x000fca0007f3e0ff */
[----:B------:R-:W-:Y:S01]  /*66c0*/  IMAD.X R37, R59, 0x1, R27, P1 ;  /* 0x000000013b257824 */ /* 0x000fe200008e061b */
[----:B------:R-:W-:-:S13]  /*66d0*/  ISETP.GT.AND P1, PT, R90, RZ, P3 ;  /* 0x000000ff5a00720c */ /* 0x000fda0001f24270 */
[----:B------:R-:W-:Y:S01]  /*66e0*/  @P1 STG.E desc[UR16][R36.64], R193 ;  /* 0x000000c124001986 */ /* 0x000fe2000c101910 */
[----:B------:R-:W-:-:S13]  /*66f0*/  ISETP.GT.AND P1, PT, R90, RZ, P2 ;  /* 0x000000ff5a00720c */ /* 0x000fda0001724270 */
[----:B------:R-:W-:Y:S01]  /*6700*/  @P1 STG.E desc[UR16][R22.64], R191 ;  /* 0x000000bf16001986 */ /* 0x000fe2000c101910 */
[----:B------:R-:W-:-:S05]  /*6710*/  IADD3 R38, P1, R26, R61, RZ ;  /* 0x0000003d1a267210 */ /* 0x000fca0007f3e0ff */
[----:B------:R-:W-:Y:S01]  /*6720*/  IMAD.X R39, R27, 0x1, R59, P1 ;  /* 0x000000011b277824 */ /* 0x000fe200008e063b */
[----:B------:R-:W-:-:S05]  /*6730*/  IADD3 R28, P1, R61, R16, RZ ;  /* 0x000000103d1c7210 */ /* 0x000fca0007f3e0ff */
[----:B------:R-:W-:Y:S01]  /*6740*/  IMAD.X R29, R59, 0x1, R17, P1 ;  /* 0x000000013b1d7824 */ /* 0x000fe200008e0611 */
[----:B0-----:R-:W-:-:S05]  /*6750*/  IADD3 R24, P1, R12, R61, RZ ;  /* 0x0000003d0c187210 */ /* 0x001fca0007f3e0ff */
[----:B------:R-:W-:Y:S01]  /*6760*/  IMAD.X R25, R13, 0x1, R59, P1 ;  /* 0x000000010d197824 */ /* 0x000fe200008e063b */
[----:B------:R-:W-:Y:S02]  /*6770*/  ISETP.GT.AND P1, PT, R90, 0x8, P3 ;  /* 0x000000085a00780c */ /* 0x000fe40001f24270 */
[----:B------:R-:W-:-:S11]  /*6780*/  ISETP.GT.AND P3, PT, R82, 0x20, PT ;  /* 0x000000205200780c */ /* 0x000fd60003f64270 */
[----:B------:R-:W-:Y:S01]  /*6790*/  @P1 STG.E desc[UR16][R38.64+0x20], R189 ;  /* 0x000020bd26001986 */ /* 0x000fe2000c101910 */
[----:B------:R-:W-:Y:S02]  /*67a0*/  ISETP.GT.AND P1, PT, R90, 0x8, P2 ;  /* 0x000000085a00780c */ /* 0x000fe40001724270 */
[----:B------:R-:W-:-:S11]  /*67b0*/  ISETP.GT.AND P2, PT, R82, 0x21, PT ;  /* 0x000000215200780c */ /* 0x000fd60003f44270 */
[----:B------:R-:W-:Y:S01]  /*67c0*/  @P1 STG.E desc[UR16][R20.64+0x20], R187 ;  /* 0x000020bb14001986 */ /* 0x000fe2000c101910 */
[----:B------:R-:W-:-:S04]  /*67d0*/  IADD3 R42, P1, R61, R36, RZ ;  /* 0x000000243d2a7210 */ /* 0x000fc80007f3e0ff */
[----:B------:R-:W-:Y:S02]  /*67e0*/  IADD3.X R43, R59, R37, RZ, P1, !PT ;  /* 0x000000253b2b7210 */ /* 0x000fe40000ffe4ff */
        /* <DEDUP_REMOVED lines=8> */
[----:B------:R-:W-:-:S05]  /*6870*/  IADD3 R32, P1, R24, R61, RZ ;  /* 0x0000003d18207210 */ /* 0x000fca0007f3e0ff */
[----:B------:R-:W-:Y:S01]  /*6880*/  IMAD.X R33, R25, 0x1, R59, P1 ;  /* 0x0000000119217824 */ /* 0x000fe200008e063b */
[----:B------:R-:W-:-:S13]  /*6890*/  ISETP.GT.AND P1, PT, R90, 0x8, P3 ;  /* 0x000000085a00780c */ /* 0x000fda0001f24270 */
[----:B------:R-:W-:Y:S01]  /*68a0*/  @P1 STG.E desc[UR16][R44.64+0x20], R181 ;  /* 0x000020b52c001986 */ /* 0x000fe2000c101910 */
[----:B------:R-:W-:-:S13]  /*68b0*/  ISETP.GT.AND P1, PT, R90, 0x8, P2 ;  /* 0x000000085a00780c */ /* 0x000fda0001724270 */
[----:B------:R-:W-:Y:S01]  /*68c0*/  @P1 STG.E desc[UR16][R12.64+0x20], R179 ;  /* 0x000020b30c001986 */ /* 0x000fe2000c101910 */
[----:B------:R-:W-:-:S05]  /*68d0*/  IADD3 R46, P1, R61, R42, RZ ;  /* 0x0000002a3d2e7210 */ /* 0x000fca0007f3e0ff */
[----:B------:R-:W-:Y:S01]  /*68e0*/  IMAD.X R47, R59, 0x1, R43, P1 ;  /* 0x000000013b2f7824 */ /* 0x000fe200008e062b */
[----:B------:R-:W-:-:S04]  /*68f0*/  ISETP.GT.AND P1, PT, R82, 0x28, PT ;  /* 0x000000285200780c */ /* 0x000fc80003f24270 */
[----:B------:R-:W-:Y:S02]  /*6900*/  ISETP.GT.AND P2, PT, R90, RZ, P1 ;  /* 0x000000ff5a00720c */ /* 0x000fe40000f44270 */
[----:B------:R-:W-:-:S11]  /*6910*/  P2R R60, PR, RZ, 0x2 ;  /* 0x00000002ff3c7803 */ /* 0x000fd60000000000 */
[----:B------:R-:W-:Y:S01]  /*6920*/  @P2 STG.E desc[UR16][R46.64], R177 ;  /* 0x000000b12e002986 */ /* 0x000fe2000c101910 */
[----:B------:R-:W-:-:S04]  /*6930*/  ISETP.GT.AND P2, PT, R82, 0x29, PT ;  /* 0x000000295200780c */ /* 0x000fc80003f44270 */
[----:B------:R-:W-:Y:S02]  /*6940*/  ISETP.GT.AND P3, PT, R90, RZ, P2 ;  /* 0x000000ff5a00720c */ /* 0x000fe40001764270 */
[----:B------:R-:W-:-:S11]  /*6950*/  P2R R6, PR, RZ, 0x4 ;  /* 0x00000004ff067803 */ /* 0x000fd60000000000 */
[----:B------:R-:W-:Y:S01]  /*6960*/  @P3 STG.E desc[UR16][R28.64], R175 ;  /* 0x000000af1c003986 */ /* 0x000fe2000c101910 */
[----:B------:R-:W-:-:S05]  /*6970*/  IADD3 R48, P3, R44, R61, RZ ;  /* 0x0000003d2c307210 */ /* 0x000fca0007f7e0ff */
[----:B------:R-:W-:Y:S01]  /*6980*/  IMAD.X R49, R45, 0x1, R59, P3 ;  /* 0x000000012d317824 */ /* 0x000fe200018e063b */
[----:B------:R-:W-:-:S05]  /*6990*/  IADD3 R40, P3, R61, R34, RZ ;  /* 0x000000223d287210 */ /* 0x000fca0007f7e0ff */
[----:B------:R-:W-:Y:S01]  /*69a0*/  IMAD.X R41, R59, 0x1, R35, P3 ;  /* 0x000000013b297824 */ /* 0x000fe200018e0623 */
[----:B------:R-:W-:-:S13]  /*69b0*/  ISETP.GT.AND P3, PT, R90, 0x8, P1 ;  /* 0x000000085a00780c */ /* 0x000fda0000f64270 */
[----:B------:R-:W-:Y:S01]  /*69c0*/  @P3 STG.E desc[UR16][R48.64+0x20], R173 ;  /* 0x000020ad30003986 */ /* 0x000fe2000c101910 */
[C---:B------:R-:W-:Y:S02]  /*69d0*/  ISETP.GT.AND P3, PT, R90.reuse, 0x8, P2 ;  /* 0x000000085a00780c */ /* 0x040fe40001764270 */
[C---:B------:R-:W-:Y:S02]  /*69e0*/  ISETP.GT.AND P2, PT, R90.reuse, 0x80, P0 ;  /* 0x000000805a00780c */ /* 0x040fe40000744270 */
[----:B------:R-:W-:-:S09]  /*69f0*/  ISETP.GT.AND P0, PT, R90, 0x88, P0 ;  /* 0x000000885a00780c */ /* 0x000fd20000704270 */
[----:B------:R-:W-:Y:S01]  /*6a00*/  @P3 STG.E desc[UR16][R24.64+0x20], R171 ;  /* 0x000020ab18003986 */ /* 0x000fe2000c101910 */
[----:B------:R-:W-:-:S05]  /*6a10*/  IADD3 R50, P3, R61, R46, RZ ;  /* 0x0000002e3d327210 */ /* 0x000fca0007f7e0ff */
[----:B------:R-:W-:Y:S01]  /*6a20*/  IMAD.X R51, R59, 0x1, R47, P3 ;  /* 0x000000013b337824 */ /* 0x000fe200018e062f */
[----:B------:R-:W-:-:S04]  /*6a30*/  ISETP.GT.AND P3, PT, R82, 0x30, PT ;  /* 0x000000305200780c */ /* 0x000fc80003f64270 */
[----:B------:R-:W-:-:S13]  /*6a40*/  ISETP.GT.AND P4, PT, R90, RZ, P3 ;  /* 0x000000ff5a00720c */ /* 0x000fda0001f84270 */
[----:B------:R-:W-:Y:S01]  /*6a50*/  @P4 STG.E desc[UR16][R50.64], R169 ;  /* 0x000000a932004986 */ /* 0x000fe2000c101910 */
[----:B------:R-:W-:-:S04]  /*6a60*/  ISETP.GT.AND P4, PT, R82, 0x31, PT ;  /* 0x000000315200780c */ /* 0x000fc80003f84270 */
[----:B------:R-:W-:-:S13]  /*6a70*/  ISETP.GT.AND P5, PT, R90, RZ, P4 ;  /* 0x000000ff5a00720c */ /* 0x000fda00027a4270 */
[----:B------:R-:W-:Y:S01]  /*6a80*/  @P5 STG.E desc[UR16][R34.64], R167 ;  /* 0x000000a722005986 */ /* 0x000fe2000c101910 */
[----:B------:R-:W-:-:S05]  /*6a90*/  IADD3 R54, P5, R48, R61, RZ ;  /* 0x0000003d30367210 */ /* 0x000fca0007fbe0ff */
[----:B------:R-:W-:Y:S01]  /*6aa0*/  IMAD.X R55, R49, 0x1, R59, P5 ;  /* 0x0000000131377824 */ /* 0x000fe200028e063b */
[----:B------:R-:W-:-:S13]  /*6ab0*/  ISETP.GT.AND P5, PT, R90, 0x8, P3 ;  /* 0x000000085a00780c */ /* 0x000fda0001fa4270 */
[----:B------:R-:W-:Y:S01]  /*6ac0*/  @P5 STG.E desc[UR16][R54.64+0x20], R165 ;  /* 0x000020a536005986 */ /* 0x000fe2000c101910 */
[----:B------:R-:W-:-:S05]  /*6ad0*/  IADD3 R52, P5, R61, R50, RZ ;  /* 0x000000323d347210 */ /* 0x000fca0007fbe0ff */
[----:B------:R-:W-:Y:S01]  /*6ae0*/  IMAD.X R53, R59, 0x1, R51, P5 ;  /* 0x000000013b357824 */ /* 0x000fe200028e0633 */
[----:B------:R-:W-:-:S13]  /*6af0*/  ISETP.GT.AND P5, PT, R90, 0x8, P4 ;  /* 0x000000085a00780c */ /* 0x000fda00027a4270 */
[----:B------:R-:W-:Y:S01]  /*6b00*/  @P5 STG.E desc[UR16][R32.64+0x20], R163 ;  /* 0x000020a320005986 */ /* 0x000fe2000c101910 */
[----:B------:R-:W-:-:S04]  /*6b10*/  IADD3 R56, P5, R32, R61, RZ ;  /* 0x0000003d20387210 */ /* 0x000fc80007fbe0ff */
[----:B------:R-:W-:Y:S02]  /*6b20*/  IADD3.X R57, R33, R59, RZ, P5, !PT ;  /* 0x0000003b21397210 */ /* 0x000fe40002ffe4ff */
[----:B------:R-:W-:-:S04]  /*6b30*/  ISETP.GT.AND P5, PT, R82, 0x38, PT ;  /* 0x000000385200780c */ /* 0x000fc80003fa4270 */
[----:B------:R-:W-:-:S13]  /*6b40*/  ISETP.GT.AND P6, PT, R90, RZ, P5 ;  /* 0x000000ff5a00720c */ /* 0x000fda0002fc4270 */
[----:B------:R-:W-:Y:S01]  /*6b50*/  @P6 STG.E desc[UR16][R52.64], R161 ;  /* 0x000000a134006986 */ /* 0x000fe2000c101910 */
[----:B------:R-:W-:-:S05]  /*6b60*/  IADD3 R58, P6, R54, R61, RZ ;  /* 0x0000003d363a7210 */ /* 0x000fca0007fde0ff */
[----:B------:R-:W-:Y:S01]  /*6b70*/  IMAD.X R59, R55, 0x1, R59, P6 ;  /* 0x00000001373b7824 */ /* 0x000fe200030e063b */
[----:B------:R-:W-:-:S04]  /*6b80*/  ISETP.GT.AND P6, PT, R82, 0x39, PT ;  /* 0x000000395200780c */ /* 0x000fc80003fc4270 */
[----:B------:R-:W-:-:S13]  /*6b90*/  ISETP.GT.AND P1, PT, R90, RZ, P6 ;  /* 0x000000ff5a00720c */ /* 0x000fda0003724270 */
[----:B------:R-:W-:Y:S01]  /*6ba0*/  @P1 STG.E desc[UR16][R40.64], R159 ;  /* 0x0000009f28001986 */ /* 0x000fe2000c101910 */
[----:B------:R-:W-:-:S13]  /*6bb0*/  ISETP.GT.AND P1, PT, R90, 0x8, P5 ;  /* 0x000000085a00780c */ /* 0x000fda0002f24270 */
[----:B------:R-:W-:Y:S01]  /*6bc0*/  @P1 STG.E desc[UR16][R58.64+0x20], R157 ;  /* 0x0000209d3a001986 */ /* 0x000fe2000c101910 */
[----:B------:R-:W-:-:S13]  /*6bd0*/  ISETP.GT.AND P1, PT, R90, 0x8, P6 ;  /* 0x000000085a00780c */ /* 0x000fda0003724270 */
[----:B------:R-:W-:Y:S01]  /*6be0*/  @P1 STG.E desc[UR16][R56.64+0x20], R155 ;  /* 0x0000209b38001986 */ /* 0x000fe2000c101910 */
[----:B------:R-:W-:-:S03]  /*6bf0*/  ISETP.GT.AND P1, PT, R82, 0x1, PT ;  /* 0x000000015200780c */ /* 0x000fc60003f24270 */
[----:B------:R-:W-:Y:S01]  /*6c00*/  @P2 STG.E desc[UR16][R8.64+0x200], R153 ;  /* 0x0002009908002986 */ /* 0x000fe2000c101910 */
[----:B------:R-:W-:Y:S02]  /*6c10*/  ISETP.GT.AND P1, PT, R90, 0x80, P1 ;  /* 0x000000805a00780c */ /* 0x000fe40000f24270 */
[----:B------:R-:W-:-:S11]  /*6c20*/  ISETP.NE.AND P2, PT, R6, RZ, PT ;  /* 0x000000ff0600720c */ /* 0x000fd60003f45270 */
[----:B------:R-:W-:Y:S01]  /*6c30*/  @P1 STG.E desc[UR16][R10.64+0x200], R151 ;  /* 0x000200970a001986 */ /* 0x000fe2000c101910 */
[----:B------:R-:W-:-:S03]  /*6c40*/  ISETP.NE.AND P1, PT, R60, RZ, PT ;  /* 0x000000ff3c00720c */ /* 0x000fc60003f25270 */
[----:B------:R0:W-:Y:S01]  /*6c50*/  @P0 STG.E desc[UR16][R8.64+0x220], R149 ;  /* 0x0002209508000986 */ /* 0x0001e2000c101910 */
[----:B------:R-:W-:-:S04]  /*6c60*/  ISETP.GT.AND P0, PT, R82, 0x1, PT ;  /* 0x000000015200780c */ /* 0x000fc80003f04270 */
[----:B------:R-:W-:-:S13]  /*6c70*/  ISETP.GT.AND P0, PT, R90, 0x88, P0 ;  /* 0x000000885a00780c */ /* 0x000fda0000704270 */
[----:B------:R-:W-:Y:S01]  /*6c80*/  @P0 STG.E desc[UR16][R10.64+0x220], R147 ;  /* 0x000220930a000986 */ /* 0x000fe2000c101910 */
        /* <DEDUP_REMOVED lines=14> */
[----:B0-----:R-:W-:Y:S02]  /*6d70*/  @P0 IMAD.MOV.U32 R8, RZ, RZ, R26 ;  /* 0x000000ffff080224 */ /* 0x001fe400078e001a */
[----:B------:R-:W-:-:S05]  /*6d80*/  @P0 IMAD.MOV.U32 R9, RZ, RZ, R27 ;  /* 0x000000ffff090224 */ /* 0x000fca00078e001b */
[----:B------:R0:W-:Y:S01]  /*6d90*/  @P0 STG.E desc[UR16][R8.64+0x200], R137 ;  /* 0x0002008908000986 */ /* 0x0001e2000c101910 */
[----:B------:R-:W-:-:S04]  /*6da0*/  ISETP.GT.AND P0, PT, R82, 0x11, PT ;  /* 0x000000115200780c */ /* 0x000fc80003f04270 */
[----:B------:R-:W-:-:S13]  /*6db0*/  ISETP.GT.AND P0, PT, R90, 0x80, P0 ;  /* 0x000000805a00780c */ /* 0x000fda0000704270 */
[----:B0-----:R-:W-:Y:S02]  /*6dc0*/  @P0 IMAD.MOV.U32 R8, RZ, RZ, R30 ;  /* 0x000000ffff080224 */ /* 0x001fe400078e001e */
[----:B------:R-:W-:-:S05]  /*6dd0*/  @P0 IMAD.MOV.U32 R9, RZ, RZ, R31 ;  /* 0x000000ffff090224 */ /* 0x000fca00078e001f */
[----:B------:R0:W-:Y:S01]  /*6de0*/  @P0 STG.E desc[UR16][R8.64+0x200], R135 ;  /* 0x0002008708000986 */ /* 0x0001e2000c101910 */
[----:B------:R-:W-:-:S04]  /*6df0*/  ISETP.GT.AND P0, PT, R82, 0x10, PT ;  /* 0x000000105200780c */ /* 0x000fc80003f04270 */
[----:B------:R-:W-:-:S13]  /*6e00*/  ISETP.GT.AND P0, PT, R90, 0x88, P0 ;  /* 0x000000885a00780c */ /* 0x000fda0000704270 */
        /* <DEDUP_REMOVED lines=28> */
[C---:B------:R-:W-:Y:S02]  /*6fd0*/  ISETP.GT.AND P0, PT, R90.reuse, 0x80, P1 ;  /* 0x000000805a00780c */ /* 0x040fe40000f04270 */
[----:B------:R-:W-:-:S11]  /*6fe0*/  ISETP.GT.AND P1, PT, R90, 0x88, P1 ;  /* 0x000000885a00780c */ /* 0x000fd60000f24270 */
[----:B------:R0:W-:Y:S01]  /*6ff0*/  @P0 STG.E desc[UR16][R46.64+0x200], R113 ;  /* 0x000200712e000986 */ /* 0x0001e2000c101910 */
[C---:B------:R-:W-:Y:S02]  /*7000*/  ISETP.GT.AND P0, PT, R90.reuse, 0x80, P2 ;  /* 0x000000805a00780c */ /* 0x040fe40001704270 */
[----:B------:R-:W-:-:S11]  /*7010*/  ISETP.GT.AND P2, PT, R90, 0x88, P2 ;  /* 0x000000885a00780c */ /* 0x000fd60001744270 */
[----:B------:R0:W-:Y:S01]  /*7020*/  @P0 STG.E desc[UR16][R28.64+0x200], R111 ;  /* 0x0002006f1c000986 */ /* 0x0001e2000c101910 */
[C---:B------:R-:W-:Y:S02]  /*7030*/  ISETP.GT.AND P0, PT, R90.reuse, 0x80, P3 ;  /* 0x000000805a00780c */ /* 0x040fe40001f04270 */
[C---:B------:R-:W-:Y:S01]  /*7040*/  ISETP.GT.AND P3, PT, R90.reuse, 0x88, P3 ;  /* 0x000000885a00780c */ /* 0x040fe20001f64270 */
[----:B------:R0:W-:Y:S01]  /*7050*/  @P1 STG.E desc[UR16][R48.64+0x220], R109 ;  /* 0x0002206d30001986 */ /* 0x0001e2000c101910 */
[C---:B------:R-:W-:Y:S02]  /*7060*/  ISETP.GT.AND P1, PT, R90.reuse, 0x80, P4 ;  /* 0x000000805a00780c */ /* 0x040fe40002724270 */
[C---:B------:R-:W-:Y:S01]  /*7070*/  ISETP.GT.AND P4, PT, R90.reuse, 0x88, P4 ;  /* 0x000000885a00780c */ /* 0x040fe20002784270 */
[----:B------:R0:W-:Y:S06]  /*7080*/  @P2 STG.E desc[UR16][R24.64+0x220], R107 ;  /* 0x0002206b18002986 */ /* 0x0001ec000c101910 */
[----:B------:R0:W-:Y:S01]  /*7090*/  @P0 STG.E desc[UR16][R50.64+0x200], R105 ;  /* 0x0002006932000986 */ /* 0x0001e2000c101910 */
[----:B------:R-:W-:-:S02]  /*70a0*/  ISETP.GT.AND P0, PT, R90, 0x80, P6 ;  /* 0x000000805a00780c */ /* 0x000fc40003704270 */
[C---:B------:R-:W-:Y:S01]  /*70b0*/  ISETP.GT.AND P6, PT, R90.reuse, 0x88, P6 ;  /* 0x000000885a00780c */ /* 0x040fe200037c4270 */
[----:B------:R0:W-:Y:S01]  /*70c0*/  @P1 STG.E desc[UR16][R34.64+0x200], R103 ;  /* 0x0002006722001986 */ /* 0x0001e2000c101910 */
[C---:B------:R-:W-:Y:S02]  /*70d0*/  ISETP.GT.AND P1, PT, R90.reuse, 0x80, P5 ;  /* 0x000000805a00780c */ /* 0x040fe40002f24270 */
[----:B------:R-:W-:Y:S01]  /*70e0*/  ISETP.GT.AND P5, PT, R90, 0x88, P5 ;  /* 0x000000885a00780c */ /* 0x000fe20002fa4270 */
[----:B------:R0:W-:Y:S04]  /*70f0*/  @P3 STG.E desc[UR16][R54.64+0x220], R101 ;  /* 0x0002206536003986 */ /* 0x0001e8000c101910 */
[----:B------:R0:W-:Y:S06]  /*7100*/  @P4 STG.E desc[UR16][R32.64+0x220], R99 ;  /* 0x0002206320004986 */ /* 0x0001ec000c101910 */
[----:B------:R0:W-:Y:S04]  /*7110*/  @P1 STG.E desc[UR16][R52.64+0x200], R97 ;  /* 0x0002006134001986 */ /* 0x0001e8000c101910 */
[----:B------:R0:W-:Y:S04]  /*7120*/  @P0 STG.E desc[UR16][R40.64+0x200], R95 ;  /* 0x0002005f28000986 */ /* 0x0001e8000c101910 */
[----:B------:R0:W-:Y:S04]  /*7130*/  @P5 STG.E desc[UR16][R58.64+0x220], R93 ;  /* 0x0002205d3a005986 */ /* 0x0001e8000c101910 */
[----:B------:R0:W-:Y:S02]  /*7140*/  @P6 STG.E desc[UR16][R56.64+0x220], R91 ;  /* 0x0002205b38006986 */ /* 0x0001e4000c101910 */
.L_x_148:
[----:B------:R-:W-:Y:S05]  /*7150*/  BSYNC B0 ;  /* 0x0000000000007941 */ /* 0x000fea0003800000 */
.L_x_24:
[----:B------:R-:W-:Y:S01]  /*7160*/  ULDC UR6, c[0x0][0xc] ;  /* 0x0000030000067ab9 */ /* 0x000fe20000000800 */
[----:B------:R-:W-:Y:S01]  /*7170*/  ULDC UR7, c[0x0][0x10] ;  /* 0x0000040000077ab9 */ /* 0x000fe20000000800 */
[----:B0-----:R-:W0:Y:S01]  /*7180*/  LDC R9, c[0x0][0x14] ;  /* 0x00000500ff097b82 */ /* 0x001e220000000800 */
[----:B------:R-:W-:Y:S01]  /*7190*/  UIMAD.WIDE.U32 UR6, UR6, UR7, URZ ;  /* 0x00000007060672a5 */ /* 0x000fe2000f8e003f */
[----:B------:R-:W-:Y:S01]  /*71a0*/  PRMT R8, RZ, 0x7610, R8 ;  /* 0x00007610ff087816 */ /* 0x000fe20000000008 */
[----:B------:R-:W-:Y:S02]  /*71b0*/  IMAD.MOV.U32 R12, RZ, RZ, -0x1 ;  /* 0xffffffffff0c7424 */ /* 0x000fe400078e00ff */
[----:B------:R-:W-:Y:S02]  /*71c0*/  IMAD.MOV.U32 R6, RZ, RZ, -0x1 ;  /* 0xffffffffff067424 */ /* 0x000fe400078e00ff */
[----:B0-----:R-:W-:-:S04]  /*71d0*/  IMAD.WIDE.U32 R2, R9, UR6, R2 ;  /* 0x0000000609027c25 */ /* 0x001fc8000f8e0002 */
[----:B------:R-:W-:Y:S01]  /*71e0*/  IMAD R9, R9, UR7, RZ ;  /* 0x0000000709097c24 */ /* 0x000fe2000f8e02ff */
[----:B------:R-:W-:Y:S02]  /*71f0*/  ULDC.64 UR6, c[0x0][0x750] ;  /* 0x0001d40000067ab9 */ /* 0x000fe40000000a00 */
[----:B------:R-:W-:Y:S01]  /*7200*/  ISETP.GE.U32.AND P0, PT, R2, UR6, PT ;  /* 0x0000000602007c0c */ /* 0x000fe2000bf06070 */
[----:B------:R-:W-:-:S05]  /*7210*/  IMAD.IADD R3, R3, 0x1, R9 ;  /* 0x0000000103037824 */ /* 0x000fca00078e0209 */
[----:B------:R-:W-:-:S13]  /*7220*/  ISETP.GE.U32.AND.EX P0, PT, R3, UR7, PT, P0 ;  /* 0x0000000703007c0c */ /* 0x000fda000bf06100 */
[----:B------:R-:W-:Y:S05]  /*7230*/  @P0 BRA `(.L_x_149) ;  /* 0x0000000400640947 */ /* 0x000fea0003800000 */
[----:B------:R-:W0:Y:S01]  /*7240*/  S2R R16, SR_CTAID.X ;  /* 0x0000000000107919 */ /* 0x000e220000002500 */
[----:B------:R-:W1:Y:S01]  /*7250*/  LDC.64 R14, c[0x0][0x728] ;  /* 0x0001ca00ff0e7b82 */ /* 0x000e620000000a00 */
[----:B------:R-:W-:Y:S01]  /*7260*/  ULDC UR6, c[0x0][0x150] ;  /* 0x0000540000067ab9 */ /* 0x000fe20000000800 */
[----:B------:R-:W-:Y:S01]  /*7270*/  IMAD.MOV.U32 R12, RZ, RZ, R2 ;  /* 0x000000ffff0c7224 */ /* 0x000fe200078e0002 */
[----:B------:R-:W0:Y:S01]  /*7280*/  S2R R22, SR_CTAID.Y ;  /* 0x0000000000167919 */ /* 0x000e220000002600 */
[----:B------:R-:W-:-:S04]  /*7290*/  MOV R13, R3 ;  /* 0x00000003000d7202 */ /* 0x000fc80000000f00 */
[----:B------:R-:W2:Y:S08]  /*72a0*/  LDC R21, c[0x0][0x144] ;  /* 0x00005100ff157b82 */ /* 0x000eb00000000800 */
[----:B------:R-:W2:Y:S08]  /*72b0*/  LDC R6, c[0x0][0x730] ;  /* 0x0001cc00ff067b82 */ /* 0x000eb00000000800 */
[----:B------:R-:W2:Y:S01]  /*72c0*/  LDC.64 R18, c[0x0][0x720] ;  /* 0x0001c800ff127b82 */ /* 0x000ea20000000a00 */
[----:B-1----:R-:W-:-:S04]  /*72d0*/  ISETP.NE.U32.AND P0, PT, R14, RZ, PT ;  /* 0x000000ff0e00720c */ /* 0x002fc80003f05070 */
[----:B------:R-:W-:Y:S02]  /*72e0*/  ISETP.NE.AND.EX P0, PT, R15, RZ, PT, P0 ;  /* 0x000000ff0f00720c */ /* 0x000fe40003f05300 */
[----:B0-----:R-:W-:-:S05]  /*72f0*/  I2FP.F32.U32 R8, R16 ;  /* 0x0000001000087245 */ /* 0x001fca0000201000 */
[----:B------:R-:W-:-:S04]  /*7300*/  FMUL R8, R8, UR6 ;  /* 0x0000000608087c20 */ /* 0x000fc80008400000 */
[----:B------:R0:W1:Y:S02]  /*7310*/  F2I.U32.TRUNC.NTZ R20, R8 ;  /* 0x0000000800147305 */ /* 0x000064000020f000 */
[----:B------:R-:W-:Y:S05]  /*7320*/  @!P0 BRA `(.L_x_150) ;  /* 0x0000000000288947 */ /* 0x000fea0003800000 */
[----:B------:R-:W3:Y:S02]  /*7330*/  LDC R9, c[0x0][0x734] ;  /* 0x0001cd00ff097b82 */ /* 0x000ee40000000800 */
[----:B---3--:R-:W-:-:S05]  /*7340*/  IADD3 R13, P0, R2, R9, RZ ;  /* 0x00000009020d7210 */ /* 0x008fca0007f1e0ff */
[----:B------:R-:W-:-:S04]  /*7350*/  IMAD.X R17, RZ, RZ, R3, P0 ;  /* 0x000000ffff117224 */ /* 0x000fc800000e0603 */
[----:B0-----:R-:W-:-:S04]  /*7360*/  IMAD.WIDE.U32 R8, R17, R14, RZ ;  /* 0x0000000e11087225 */ /* 0x001fc800078e00ff */
[----:B------:R-:W-:-:S04]  /*7370*/  IMAD.WIDE.U32 R10, P0, R13, R15, R8 ;  /* 0x0000000f0d0a7225 */ /* 0x000fc80007800008 */
[----:B------:R-:W-:-:S04]  /*7380*/  IMAD.WIDE.U32 R8, R13, R14, RZ ;  /* 0x0000000e0d087225 */ /* 0x000fc800078e00ff */
[----:B------:R-:W-:Y:S01]  /*7390*/  IMAD.X R13, RZ, RZ, RZ, P0 ;  /* 0x000000ffff0d7224 */ /* 0x000fe200000e06ff */
[----:B------:R-:W-:Y:S01]  /*73a0*/  IADD3 RZ, P0, R9, R10, RZ ;  /* 0x0000000a09ff7210 */ /* 0x000fe20007f1e0ff */
[----:B------:R-:W-:-:S04]  /*73b0*/  IMAD.MOV.U32 R12, RZ, RZ, R11 ;  /* 0x000000ffff0c7224 */ /* 0x000fc800078e000b */
[----:B------:R-:W-:-:S08]  /*73c0*/  IMAD.WIDE.U32.X R12, R17, R15, R12, P0 ;  /* 0x0000000f110c7225 */ /* 0x000fd000000e040c */
.L_x_150:
[----:B---3--:R-:W3:Y:S01]  /*73d0*/  LDC.64 R28, c[0x0][0x740] ;  /* 0x0001d000ff1c7b82 */ /* 0x008ee20000000a00 */
[-CC-:B--2---:R-:W-:Y:S01]  /*73e0*/  SHF.R.U64 R17, R12, R6.reuse, R13.reuse ;  /* 0x000000060c117219 */ /* 0x184fe2000000120d */
[----:B-1----:R-:W-:Y:S01]  /*73f0*/  IMAD.MOV R20, RZ, RZ, -R20 ;  /* 0x000000ffff147224 */ /* 0x002fe200078e0a14 */
[----:B------:R-:W-:Y:S01]  /*7400*/  SHF.R.U32.HI R6, RZ, R6, R13 ;  /* 0x00000006ff067219 */ /* 0x000fe2000001160d */
[----:B------:R-:W-:Y:S01]  /*7410*/  ULDC UR6, c[0x0][0x154] ;  /* 0x0000550000067ab9 */ /* 0x000fe20000000800 */
[----:B------:R-:W-:Y:S01]  /*7420*/  IADD3 R11, P0, RZ, -R17, RZ ;  /* 0x80000011ff0b7210 */ /* 0x000fe20007f1e0ff */
[----:B------:R-:W-:Y:S02]  /*7430*/  IMAD R24, R21, R20, R16 ;  /* 0x0000001415187224 */ /* 0x000fe400078e0210 */
[----:B------:R-:W1:Y:S01]  /*7440*/  LDC R10, c[0x0][0x718] ;  /* 0x0001c600ff0a7b82 */ /* 0x000e620000000800 */
[----:B------:R-:W-:Y:S02]  /*7450*/  IMAD.MOV.U32 R13, RZ, RZ, 0x1 ;  /* 0x00000001ff0d7424 */ /* 0x000fe400078e00ff */
[----:B------:R-:W-:-:S04]  /*7460*/  IMAD.X R9, RZ, RZ, ~R6, P0 ;  /* 0x000000ffff097224 */ /* 0x000fc800000e0e06 */
[-C--:B------:R-:W-:Y:S01]  /*7470*/  IMAD R6, R9, R18.reuse, RZ ;  /* 0x0000001209067224 */ /* 0x080fe200078e02ff */
[----:B------:R-:W2:Y:S01]  /*7480*/  LDC R12, c[0x0][0x708] ;  /* 0x0001c200ff0c7b82 */ /* 0x000ea20000000800 */
[----:B0-----:R-:W-:-:S04]  /*7490*/  IMAD.WIDE.U32 R8, R11, R18, R2 ;  /* 0x000000120b087225 */ /* 0x001fc800078e0002 */
[----:B------:R-:W-:Y:S01]  /*74a0*/  IMAD R11, R11, R19, R6 ;  /* 0x000000130b0b7224 */ /* 0x000fe200078e0206 */
[----:B------:R-:W-:Y:S02]  /*74b0*/  I2FP.F32.U32 R6, R22 ;  /* 0x0000001600067245 */ /* 0x000fe40000201000 */
[----:B------:R-:W0:Y:S01]  /*74c0*/  LDC R26, c[0x0][0x758] ;  /* 0x0001d600ff1a7b82 */ /* 0x000e220000000800 */
[----:B------:R-:W-:Y:S01]  /*74d0*/  IMAD.IADD R9, R9, 0x1, R11 ;  /* 0x0000000109097824 */ /* 0x000fe200078e020b */
[----:B---3--:R-:W-:Y:S01]  /*74e0*/  ISETP.NE.U32.AND P0, PT, R28, RZ, PT ;  /* 0x000000ff1c00720c */ /* 0x008fe20003f05070 */
[----:B------:R-:W-:Y:S01]  /*74f0*/  FMUL R6, R6, UR6 ;  /* 0x0000000606067c20 */ /* 0x000fe20008400000 */
[----:B------:R-:W-:Y:S02]  /*7500*/  IMAD.MOV.U32 R11, RZ, RZ, -0x1 ;  /* 0xffffffffff0b7424 */ /* 0x000fe400078e00ff */
[----:B------:R-:W-:Y:S01]  /*7510*/  ISETP.NE.AND.EX P0, PT, R29, RZ, PT, P0 ;  /* 0x000000ff1d00720c */ /* 0x000fe20003f05300 */
[----:B------:R3:W0:Y:S01]  /*7520*/  F2I.U32.TRUNC.NTZ R18, R6 ;  /* 0x0000000600127305 */ /* 0x000622000020f000 */
[----:B------:R-:W3:Y:S01]  /*7530*/  LDC R21, c[0x0][0x148] ;  /* 0x00005200ff157b82 */ /* 0x000ee20000000800 */
[----:B-1----:R-:W-:-:S02]  /*7540*/  SHF.R.U64 R16, R8, R10, R9 ;  /* 0x0000000a08107219 */ /* 0x002fc40000001209 */
[----:B------:R-:W-:-:S05]  /*7550*/  SHF.R.U32.HI R9, RZ, R10, R9 ;  /* 0x0000000aff097219 */ /* 0x000fca0000011609 */
[----:B------:R-:W1:Y:S01]  /*7560*/  LDC R20, c[0x0][0x700] ;  /* 0x0001c000ff147b82 */ /* 0x000e620000000800 */
[-CC-:B--2---:R-:W-:Y:S02]  /*7570*/  SHF.R.U64 R14, R16, R12.reuse, R9.reuse ;  /* 0x0000000c100e7219 */ /* 0x184fe40000001209 */
[----:B------:R-:W-:-:S05]  /*7580*/  SHF.R.U32.HI R9, RZ, R12, R9 ;  /* 0x0000000cff097219 */ /* 0x000fca0000011609 */
[----:B------:R-:W2:Y:S01]  /*7590*/  LDC R23, c[0x0][0x748] ;  /* 0x0001d200ff177b82 */ /* 0x000ea20000000800 */
[-CC-:B0-----:R-:W-:Y:S02]  /*75a0*/  SHF.R.U64 R19, R14, R26.reuse, R9.reuse ;  /* 0x0000001a0e137219 */ /* 0x181fe40000001209 */
[-C--:B------:R-:W-:Y:S02]  /*75b0*/  SHF.L.U32 R11, R11, R26.reuse, RZ ;  /* 0x0000001a0b0b7219 */ /* 0x080fe400000006ff */
[-C--:B------:R-:W-:Y:S01]  /*75c0*/  SHF.R.U32.HI R9, RZ, R26.reuse, R9 ;  /* 0x0000001aff097219 */ /* 0x080fe20000011609 */
[----:B------:R-:W-:Y:S01]  /*75d0*/  IMAD.MOV.U32 R8, RZ, RZ, R19 ;  /* 0x000000ffff087224 */ /* 0x000fe200078e0013 */
[----:B------:R-:W-:Y:S01]  /*75e0*/  SHF.L.U32 R26, R13, R26, RZ ;  /* 0x0000001a0d1a7219 */ /* 0x000fe200000006ff */
[----:B------:R-:W0:Y:S01]  /*75f0*/  LDC R25, c[0x0][0x738] ;  /* 0x0001ce00ff197b82 */ /* 0x000e220000000800 */
[----:B------:R-:W-:-:S07]  /*7600*/  LOP3.LUT R83, RZ, R11, RZ, 0x33, !PT ;  /* 0x0000000bff537212 */ /* 0x000fce00078e33ff */
[----:B------:R-:W0:Y:S01]  /*7610*/  LDC R27, c[0x0][0x710] ;  /* 0x0001c400ff1b7b82 */ /* 0x000e220000000800 */
[----:B------:R-:W-:Y:S05]  /*7620*/  @!P0 BRA `(.L_x_151) ;  /* 0x0000000000288947 */ /* 0x000fea0003800000 */
[----:B---3--:R-:W3:Y:S02]  /*7630*/  LDC R6, c[0x0][0x74c] ;  /* 0x0001d300ff067b82 */ /* 0x008ee40000000800 */
[----:B---3--:R-:W-:-:S04]  /*7640*/  IADD3 R13, P0, R19, R6, RZ ;  /* 0x00000006130d7210 */ /* 0x008fc80007f1e0ff */
[----:B------:R-:W-:-:S05]  /*7650*/  IADD3.X R15, RZ, R9, RZ, P0, !PT ;  /* 0x00000009ff0f7210 */ /* 0x000fca00007fe4ff */
[----:B------:R-:W-:-:S04]  /*7660*/  IMAD.WIDE.U32 R8, R15, R28, RZ ;  /* 0x0000001c0f087225 */ /* 0x000fc800078e00ff */
[----:B------:R-:W-:-:S04]  /*7670*/  IMAD.WIDE.U32 R10, P0, R13, R29, R8 ;  /* 0x0000001d0d0a7225 */ /* 0x000fc80007800008 */
[----:B------:R-:W-:-:S04]  /*7680*/  IMAD.WIDE.U32 R8, R13, R28, RZ ;  /* 0x0000001c0d087225 */ /* 0x000fc800078e00ff */
[----:B------:R-:W-:Y:S01]  /*7690*/  IMAD.X R13, RZ, RZ, RZ, P0 ;  /* 0x000000ffff0d7224 */ /* 0x000fe200000e06ff */
[----:B------:R-:W-:Y:S01]  /*76a0*/  IADD3 RZ, P0, R9, R10, RZ ;  /* 0x0000000a09ff7210 */ /* 0x000fe20007f1e0ff */
[----:B------:R-:W-:-:S04]  /*76b0*/  IMAD.MOV.U32 R12, RZ, RZ, R11 ;  /* 0x000000ffff0c7224 */ /* 0x000fc800078e000b */
[----:B------:R-:W-:-:S08]  /*76c0*/  IMAD.WIDE.U32.X R8, R15, R29, R12, P0 ;  /* 0x0000001d0f087225 */ /* 0x000fd000000e040c */
.L_x_151:
[----:B------:R-:W-:Y:S01]  /*76d0*/  ISETP.NE.AND P0, PT, R0, 0x1, PT ;  /* 0x000000010000780c */ /* 0x000fe20003f05270 */
[----:B------:R-:W-:Y:S01]  /*76e0*/  IMAD.MOV R18, RZ, RZ, -R18 ;  /* 0x000000ffff127224 */ /* 0x000fe200078e0a12 */
[----:B--23--:R-:W-:Y:S01]  /*76f0*/  SHF.R.U64 R6, R8, R23, R9 ;  /* 0x0000001708067219 */ /* 0x00cfe20000001209 */
[----:B-1----:R-:W-:Y:S01]  /*7700*/  VIADD R9, R20, 0xffffffff ;  /* 0xffffffff14097836 */ /* 0x002fe20000000000 */
[----:B------:R-:W-:-:S03]  /*7710*/  LOP3.LUT R83, R14, R83, RZ, 0xc0, !PT ;  /* 0x000000530e537212 */ /* 0x000fc600078ec0ff */
[----:B------:R-:W-:Y:S01]  /*7720*/  IMAD.MOV R8, RZ, RZ, -R6 ;  /* 0x000000ffff087224 */ /* 0x000fe200078e0a06 */
[----:B------:R-:W-:Y:S01]  /*7730*/  LOP3.LUT R9, R16, R9, RZ, 0xc0, !PT ;  /* 0x0000000910097212 */ /* 0x000fe200078ec0ff */
[----:B------:R-:W-:Y:S02]  /*7740*/  IMAD R83, R26, R6, R83 ;  /* 0x000000061a537224 */ /* 0x000fe400078e0253 */
[----:B0-----:R-:W-:Y:S02]  /*7750*/  IMAD R6, R8, R25, R19 ;  /* 0x0000001908067224 */ /* 0x001fe400078e0213 */
[----:B------:R-:W-:Y:S02]  /*7760*/  @P0 IMAD R24, R21, R18, R22 ;  /* 0x0000001215180224 */ /* 0x000fe400078e0216 */
[----:B------:R-:W-:Y:S02]  /*7770*/  IMAD R6, R6, R20, R9 ;  /* 0x0000001406067224 */ /* 0x000fe400078e0209 */
[----:B------:R-:W-:-:S02]  /*7780*/  IMAD R83, R83, R27, R24 ;  /* 0x0000001b53537224 */ /* 0x000fc400078e0218 */
[----:B------:R-:W-:-:S03]  /*7790*/  IMAD.MOV.U32 R8, RZ, RZ, 0x1 ;  /* 0x00000001ff087424 */ /* 0x000fc600078e00ff */
[----:B------:R-:W-:Y:S02]  /*77a0*/  SEL R12, R6, R83, !P0 ;  /* 0x00000053060c7207 */ /* 0x000fe40004000000 */
[----:B------:R-:W-:Y:S01]  /*77b0*/  SEL R83, R83, R6, !P0 ;  /* 0x0000000653537207 */ /* 0x000fe20004000000 */
[----:B------:R-:W-:-:S07]  /*77c0*/  IMAD.MOV.U32 R6, RZ, RZ, R17 ;  /* 0x000000ffff067224 */ /* 0x000fce00078e0011 */
.L_x_149:
[----:B------:R-:W-:Y:S01]  /*77d0*/  LOP3.LUT P0, RZ, R8, 0xff, RZ, 0xc0, !PT ;  /* 0x000000ff08ff7812 */ /* 0x000fe2000780c0ff */
[----:B------:R-:W-:-:S12]  /*77e0*/  IMAD.MOV.U32 R8, RZ, RZ, R83 ;  /* 0x000000ffff087224 */ /* 0x000fd800078e0053 */
[----:B------:R-:W-:Y:S05]  /*77f0*/  @P0 BRA `(.L_x_152) ;  /* 0xffffff9800440947 */ /* 0x000fea000383ffff */
[----:B------:R-:W-:Y:S05]  /*7800*/  EXIT ;  /* 0x000000000000794d */ /* 0x000fea0003800000 */
.L_x_4:
[----:B0-----:R-:W-:Y:S01]  /*7810*/  ULDC.64 UR4, c[0x0][0x750] ;  /* 0x0001d40000047ab9 */ /* 0x001fe20000000a00 */
        /* <DEDUP_REMOVED lines=25> */
.L_x_154:
[-CC-:B------:R-:W-:Y:S01]  /*79b0*/  SHF.R.U64 R18, R16, R8.reuse, R17.reuse ;  /* 0x0000000810127219 */ /* 0x180fe20000001211 */
[----:B------:R-:W-:Y:S01]  /*79c0*/  ULDC UR4, c[0x0][0x150] ;  /* 0x0000540000047ab9 */ /* 0x000fe20000000800 */
[----:B------:R-:W-:Y:S01]  /*79d0*/  SHF.R.U32.HI R7, RZ, R8, R17 ;  /* 0x00000008ff077219 */ /* 0x000fe20000011611 */
[----:B------:R-:W0:Y:S01]  /*79e0*/  LDC.64 R28, c[0x0][0x740] ;  /* 0x0001d000ff1c7b82 */ /* 0x000e220000000a00 */
[----:B------:R-:W-:Y:S02]  /*79f0*/  I2FP.F32.U32 R8, R10 ;  /* 0x0000000a00087245 */ /* 0x000fe40000201000 */
[----:B------:R-:W-:-:S03]  /*7a00*/  IADD3 R11, P0, RZ, -R18, RZ ;  /* 0x80000012ff0b7210 */ /* 0x000fc60007f1e0ff */
[----:B------:R-:W-:Y:S01]  /*7a10*/  FMUL R15, R8, UR4 ;  /* 0x00000004080f7c20 */ /* 0x000fe20008400000 */
[----:B------:R-:W-:Y:S01]  /*7a20*/  ULDC UR4, c[0x0][0x154] ;  /* 0x0000550000047ab9 */ /* 0x000fe20000000800 */
[----:B------:R-:W1:Y:S01]  /*7a30*/  LDC R17, c[0x0][0x144] ;  /* 0x00005100ff117b82 */ /* 0x000e620000000800 */
[----:B------:R-:W-:Y:S02]  /*7a40*/  IMAD.X R7, RZ, RZ, ~R7, P0 ;  /* 0x000000ffff077224 */ /* 0x000fe400000e0e07 */
[-C--:B------:R-:W-:Y:S01]  /*7a50*/  IMAD.WIDE.U32 R12, R11, R22.reuse, R2 ;  /* 0x000000160b0c7225 */ /* 0x080fe200078e0002 */
[----:B------:R-:W2:Y:S03]  /*7a60*/  F2I.U32.TRUNC.NTZ R15, R15 ;  /* 0x0000000f000f7305 */ /* 0x000ea6000020f000 */
[----:B------:R-:W-:Y:S01]  /*7a70*/  IMAD R8, R7, R22, RZ ;  /* 0x0000001607087224 */ /* 0x000fe200078e02ff */
[----:B------:R-:W3:Y:S03]  /*7a80*/  LDC R14, c[0x0][0x718] ;  /* 0x0001c600ff0e7b82 */ /* 0x000ee60000000800 */
[----:B------:R-:W-:Y:S01]  /*7a90*/  IMAD R7, R11, R23, R8 ;  /* 0x000000170b077224 */ /* 0x000fe200078e0208 */
[----:B------:R-:W-:-:S03]  /*7aa0*/  I2FP.F32.U32 R11, R9 ;  /* 0x00000009000b7245 */ /* 0x000fc60000201000 */
[----:B------:R-:W-:Y:S01]  /*7ab0*/  IMAD.IADD R7, R13, 0x1, R7 ;  /* 0x000000010d077824 */ /* 0x000fe200078e0207 */
[----:B------:R-:W4:Y:S01]  /*7ac0*/  LDC R24, c[0x0][0x708] ;  /* 0x0001c200ff187b82 */ /* 0x000f220000000800 */
[----:B0-----:R-:W-:Y:S01]  /*7ad0*/  ISETP.NE.U32.AND P0, PT, R28, RZ, PT ;  /* 0x000000ff1c00720c */ /* 0x001fe20003f05070 */
[----:B------:R-:W-:Y:S02]  /*7ae0*/  IMAD.MOV.U32 R13, RZ, RZ, 0x1 ;  /* 0x00000001ff0d7424 */ /* 0x000fe400078e00ff */
[----:B--2---:R-:W-:Y:S01]  /*7af0*/  IMAD.MOV R8, RZ, RZ, -R15 ;  /* 0x000000ffff087224 */ /* 0x004fe200078e0a0f */
[----:B------:R-:W-:-:S03]  /*7b00*/  ISETP.NE.AND.EX P0, PT, R29, RZ, PT, P0 ;  /* 0x000000ff1d00720c */ /* 0x000fc60003f05300 */
[----:B------:R-:W0:Y:S01]  /*7b10*/  LDC R26, c[0x0][0x758] ;  /* 0x0001d600ff1a7b82 */ /* 0x000e220000000800 */
[----:B-1----:R-:W-:Y:S02]  /*7b20*/  IMAD R25, R17, R8, R10 ;  /* 0x0000000811197224 */ /* 0x002fe400078e020a */
[----:B------:R-:W-:Y:S01]  /*7b30*/  FMUL R8, R11, UR4 ;  /* 0x000000040b087c20 */ /* 0x000fe20008400000 */
[----:B------:R-:W-:-:S03]  /*7b40*/  MOV R11, 0xffffffff ;  /* 0xffffffff000b7802 */ /* 0x000fc60000000f00 */
[----:B------:R1:W2:Y:S01]  /*7b50*/  F2I.U32.TRUNC.NTZ R21, R8 ;  /* 0x0000000800157305 */ /* 0x0002a2000020f000 */
[----:B------:R-:W1:Y:S01]  /*7b60*/  LDC R22, c[0x0][0x148] ;  /* 0x00005200ff167b82 */ /* 0x000e620000000800 */
[-CC-:B---3--:R-:W-:Y:S02]  /*7b70*/  SHF.R.U64 R16, R12, R14.reuse, R7.reuse ;  /* 0x0000000e0c107219 */ /* 0x188fe40000001207 */
[----:B------:R-:W-:-:S05]  /*7b80*/  SHF.R.U32.HI R7, RZ, R14, R7 ;  /* 0x0000000eff077219 */ /* 0x000fca0000011607 */
[----:B------:R-:W3:Y:S01]  /*7b90*/  LDC R23, c[0x0][0x700] ;  /* 0x0001c000ff177b82 */ /* 0x000ee20000000800 */
[-CC-:B----4-:R-:W-:Y:S02]  /*7ba0*/  SHF.R.U64 R20, R16, R24.reuse, R7.reuse ;  /* 0x0000001810147219 */ /* 0x190fe40000001207 */
[----:B------:R-:W-:-:S05]  /*7bb0*/  SHF.R.U32.HI R7, RZ, R24, R7 ;  /* 0x00000018ff077219 */ /* 0x000fca0000011607 */
[----:B------:R-:W4:Y:S01]  /*7bc0*/  LDC R27, c[0x0][0x748] ;  /* 0x0001d200ff1b7b82 */ /* 0x000f220000000800 */
[-C--:B0-----:R-:W-:Y:S02]  /*7bd0*/  SHF.L.U32 R10, R11, R26.reuse, RZ ;  /* 0x0000001a0b0a7219 */ /* 0x081fe400000006ff */
[-CC-:B------:R-:W-:Y:S02]  /*7be0*/  SHF.R.U64 R19, R20, R26.reuse, R7.reuse ;  /* 0x0000001a14137219 */ /* 0x180fe40000001207 */
[----:B------:R-:W-:Y:S02]  /*7bf0*/  SHF.R.U32.HI R11, RZ, R26, R7 ;  /* 0x0000001aff0b7219 */ /* 0x000fe40000011607 */
[----:B------:R-:W-:Y:S01]  /*7c00*/  LOP3.LUT R31, RZ, R10, RZ, 0x33, !PT ;  /* 0x0000000aff1f7212 */ /* 0x000fe200078e33ff */
[----:B------:R-:W0:Y:S01]  /*7c10*/  LDC R30, c[0x0][0x738] ;  /* 0x0001ce00ff1e7b82 */ /* 0x000e220000000800 */
[----:B------:R-:W-:Y:S01]  /*7c20*/  SHF.L.U32 R26, R13, R26, RZ ;  /* 0x0000001a0d1a7219 */ /* 0x000fe200000006ff */
[----:B------:R-:W-:-:S06]  /*7c30*/  IMAD.MOV.U32 R10, RZ, RZ, R19 ;  /* 0x000000ffff0a7224 */ /* 0x000fcc00078e0013 */
[----:B------:R-:W0:Y:S01]  /*7c40*/  LDC R32, c[0x0][0x710] ;  /* 0x0001c400ff207b82 */ /* 0x000e220000000800 */
[----:B-123--:R-:W-:Y:S05]  /*7c50*/  @!P0 BRA `(.L_x_155) ;  /* 0x0000000000288947 */ /* 0x00efea0003800000 */
[----:B------:R-:W1:Y:S02]  /*7c60*/  LDC R8, c[0x0][0x74c] ;  /* 0x0001d300ff087b82 */ /* 0x000e640000000800 */
[----:B-1----:R-:W-:-:S05]  /*7c70*/  IADD3 R7, P0, R19, R8, RZ ;  /* 0x0000000813077210 */ /* 0x002fca0007f1e0ff */
        /* <DEDUP_REMOVED lines=8> */
.L_x_155:
[----:B------:R-:W-:Y:S01]  /*7d00*/  ISETP.NE.AND P0, PT, R0, 0x1, PT ;  /* 0x000000010000780c */ /* 0x000fe20003f05270 */
[----:B------:R-:W-:Y:S01]  /*7d10*/  IMAD.MOV R21, RZ, RZ, -R21 ;  /* 0x000000ffff157224 */ /* 0x000fe200078e0a15 */
[----:B----4-:R-:W-:Y:S01]  /*7d20*/  SHF.R.U64 R8, R10, R27, R11 ;  /* 0x0000001b0a087219 */ /* 0x010fe2000000120b */
[----:B------:R-:W-:Y:S01]  /*7d30*/  VIADD R11, R23, 0xffffffff ;  /* 0xffffffff170b7836 */ /* 0x000fe20000000000 */
        /* <DEDUP_REMOVED lines=10> */
[----:B------:R-:W-:Y:S02]  /*7de0*/  SEL R16, R16, R7, !P0 ;  /* 0x0000000710107207 */ /* 0x000fe40004000000 */
[----:B------:R-:W-:-:S07]  /*7df0*/  MOV R7, R18 ;  /* 0x0000001200077202 */ /* 0x000fce0000000f00 */
.L_x_153:
[----:B------:R-:W-:-:S08]  /*7e00*/  NOP ;  /* 0x0000000000007918 */ /* 0x000fd00000000000 */
[----:B------:R-:W0:-:S00]  /*7e10*/  USETMAXREG.DEALLOC.CTAPOOL 0x28 ;  /* 0x00000028000079c8 */ /* 0x000e0000080e0500 */
[----:B0-----:R-:W-:-:S13]  /*7e20*/  ISETP.NE.AND P0, PT, R6, RZ, PT ;  /* 0x000000ff0600720c */ /* 0x001fda0003f05270 */
[----:B------:R-:W-:Y:S05]  /*7e30*/  @P0 EXIT ;  /* 0x000000000000094d */ /* 0x000fea0003800000 */
[----:B------:R-:W-:Y:S01]  /*7e40*/  LOP3.LUT P0, RZ, R8, 0xff, RZ, 0xc0, !PT ;  /* 0x000000ff08ff7812 */ /* 0x000fe2000780c0ff */
[----:B------:R-:W-:Y:S02]  /*7e50*/  IMAD.MOV.U32 R13, RZ, RZ, 0x1 ;  /* 0x00000001ff0d7424 */ /* 0x000fe400078e00ff */
[----:B------:R-:W-:-:S10]  /*7e60*/  IMAD.MOV.U32 R12, RZ, RZ, RZ ;  /* 0x000000ffff0c7224 */ /* 0x000fd400078e00ff */
[----:B------:R-:W-:Y:S05]  /*7e70*/  @!P0 BRA `(.L_x_156) ;  /* 0x0000000c006c8947 */ /* 0x000fea0003800000 */
[----:B------:R-:W0:Y:S01]  /*7e80*/  LDC R6, c[0x0][0x28c] ;  /* 0x0000a300ff067b82 */ /* 0x000e220000000800 */
[----:B------:R-:W-:Y:S01]  /*7e90*/  ULDC UR5, c[0x0][0x758] ;  /* 0x0001d60000057ab9 */ /* 0x000fe20000000800 */
[----:B------:R-:W-:Y:S01]  /*7ea0*/  UMOV UR7, 0xffffffff ;  /* 0xffffffff00077882 */ /* 0x000fe20000000000 */
[----:B------:R-:W-:Y:S01]  /*7eb0*/  ULDC UR6, c[0x0][0xc] ;  /* 0x0000030000067ab9 */ /* 0x000fe20000000800 */
[----:B------:R-:W-:Y:S01]  /*7ec0*/  USHF.L.U32 UR9, UR7, UR5, URZ ;  /* 0x0000000507097299 */ /* 0x000fe2000800063f */
[C---:B------:R-:W-:Y:S01]  /*7ed0*/  LOP3.LUT P3, RZ, R4.reuse, 0x7f, RZ, 0xc0, !PT ;  /* 0x0000007f04ff7812 */ /* 0x040fe2000786c0ff */
[----:B------:R-:W-:Y:S01]  /*7ee0*/  UMOV UR8, 0x1 ;  /* 0x0000000100087882 */ /* 0x000fe20000000000 */
[----:B------:R-:W-:Y:S01]  /*7ef0*/  ULDC UR7, c[0x0][0x10] ;  /* 0x0000040000077ab9 */ /* 0x000fe20000000800 */
[----:B------:R-:W-:Y:S01]  /*7f00*/  LOP3.LUT P0, RZ, R4, 0x1f, RZ, 0xc0, !PT ;  /* 0x0000001f04ff7812 */ /* 0x000fe2000780c0ff */
[----:B------:R-:W-:Y:S01]  /*7f10*/  UIMAD.WIDE.U32 UR6, UR6, UR7, URZ ;  /* 0x00000007060672a5 */ /* 0x000fe2000f8e003f */
[----:B------:R-:W-:Y:S01]  /*7f20*/  BSSY B0, `(.L_x_156) ;  /* 0x00000d0000007945 */ /* 0x000fe20003800000 */
[----:B------:R-:W-:Y:S01]  /*7f30*/  USHF.L.U32 UR5, UR8, UR5, URZ ;  /* 0x0000000508057299 */ /* 0x000fe2000800063f */
[----:B------:R-:W-:Y:S01]  /*7f40*/  IMAD.MOV.U32 R15, RZ, RZ, 0x1 ;  /* 0x00000001ff0f7424 */ /* 0x000fe200078e00ff */
[----:B------:R-:W-:Y:S01]  /*7f50*/  LOP3.LUT R18, R5, 0x2, RZ, 0xfc, !PT ;  /* 0x0000000205127812 */ /* 0x000fe200078efcff */
[----:B------:R-:W-:Y:S01]  /*7f60*/  ULDC UR8, c[0x0][0x14] ;  /* 0x0000050000087ab9 */ /* 0x000fe20000000800 */
[----:B------:R-:W-:Y:S01]  /*7f70*/  PLOP3.LUT P0, PT, P0, P3, PT, 0x8a, 0x0 ;  /* 0x000000000000781c */ /* 0x000fe20000707172 */
[----:B------:R-:W-:Y:S01]  /*7f80*/  UIMAD.WIDE.U32 UR30, UR6, UR8, URZ ;  /* 0x00000008061e72a5 */ /* 0x000fe2000f8e003f */
[----:B------:R-:W-:Y:S01]  /*7f90*/  IMAD.MOV.U32 R13, RZ, RZ, 0x1 ;  /* 0x00000001ff0d7424 */ /* 0x000fe200078e00ff */
[----:B------:R-:W-:Y:S01]  /*7fa0*/  UIMAD UR13, UR7, UR8, URZ ;  /* 0x00000008070d72a4 */ /* 0x000fe2000f8e023f */
[----:B------:R-:W-:Y:S01]  /*7fb0*/  IMAD.MOV.U32 R12, RZ, RZ, RZ ;  /* 0x000000ffff0c7224 */ /* 0x000fe200078e00ff */
[----:B------:R-:W-:Y:S01]  /*7fc0*/  ULDC UR4, c[0x0][0x700] ;  /* 0x0001c00000047ab9 */ /* 0x000fe20000000800 */
[----:B------:R-:W-:-:S02]  /*7fd0*/  ULOP3.LUT UR21, URZ, UR9, URZ, 0x33, !UPT ;  /* 0x000000093f157292 */ /* 0x000fc4000f8e333f */
[----:B------:R-:W-:Y:S01]  /*7fe0*/  UIADD3 UR4, UR4, -0x1, URZ ;  /* 0xffffffff04047890 */ /* 0x000fe2000fffe03f */
[----:B0-----:R-:W-:Y:S01]  /*7ff0*/  VIADD R6, R6, 0x3f ;  /* 0x0000003f06067836 */ /* 0x001fe20000000000 */
[----:B------:R-:W-:Y:S01]  /*8000*/  UIADD3 UR13, UR31, UR13, URZ ;  /* 0x0000000d1f0d7290 */ /* 0x000fe2000fffe03f */
[----:B------:R-:W-:-:S03]  /*8010*/  ULDC.64 UR32, c[0x0][0x198] ;  /* 0x0000660000207ab9 */ /* 0x000fc60000000a00 */
[----:B------:R-:W-:-:S04]  /*8020*/  SHF.R.S32.HI R9, RZ, 0x1f, R6 ;  /* 0x0000001fff097819 */ /* 0x000fc80000011406 */
[----:B------:R-:W-:-:S04]  /*8030*/  LEA.HI R9, R9, R6, RZ, 0x6 ;  /* 0x0000000609097211 */ /* 0x000fc800078f30ff */
[----:B------:R-:W-:-:S05]  /*8040*/  SHF.R.S32.HI R17, RZ, 0x6, R9 ;  /* 0x00000006ff117819 */ /* 0x000fca0000011409 */
[----:B------:R-:W-:-:S07]  /*8050*/  VIADD R14, R17, 0x1 ;  /* 0x00000001110e7836 */ /* 0x000fce0000000000 */
.L_x_168:
[----:B------:R-:W-:-:S03]  /*8060*/  UMOV UR6, 0xffffffff ;  /* 0xffffffff00067882 */ /* 0x000fc60000000000 */
[----:B------:R-:W-:Y:S05]  /*8070*/  BRA.DIV UR6, `(.L_x_157) ;  /* 0x0000001606747947 */ /* 0x000fea000b800000 */
[----:B------:R-:W-:-:S13]  /*8080*/  ELECT P1, URZ, PT ;  /* 0x00000000003f782f */ /* 0x000fda0003820000 */
.L_x_191:
[----:B------:R-:W0:Y:S01]  /*8090*/  LDC R4, c[0x0][0x28c] ;  /* 0x0000a300ff047b82 */ /* 0x000e220000000800 */
[----:B------:R-:W-:Y:S01]  /*80a0*/  BSSY B1, `(.L_x_158) ;  /* 0x0000044000017945 */ /* 0x000fe20003800000 */
[----:B0-----:R-:W-:-:S13]  /*80b0*/  ISETP.LT.OR P1, PT, R4, 0x1, !P1 ;  /* 0x000000010400780c */ /* 0x001fda0004f21670 */
[----:B------:R-:W-:Y:S05]  /*80c0*/  @P1 BRA `(.L_x_159) ;  /* 0x0000000400041947 */ /* 0x000fea0003800000 */
[----:B------:R-:W-:Y:S01]  /*80d0*/  IMAD.SHL.U32 R16, R16, 0x100, RZ ;  /* 0x0000010010107824 */ /* 0x000fe200078e00ff */
[----:B------:R-:W-:Y:S01]  /*80e0*/  MOV R21, RZ ;  /* 0x000000ff00157202 */ /* 0x000fe20000000f00 */
[----:B------:R-:W-:Y:S01]  /*80f0*/  IMAD.SHL.U32 R19, R19, 0x40, RZ ;  /* 0x0000004013137824 */ /* 0x000fe200078e00ff */
[----:B------:R-:W-:Y:S01]  /*8100*/  CS2R R22, SRZ ;  /* 0x0000000000167805 */ /* 0x000fe2000001ff00 */
[----:B------:R-:W-:Y:S02]  /*8110*/  IMAD.MOV.U32 R4, RZ, RZ, R14 ;  /* 0x000000ffff047224 */ /* 0x000fe400078e000e */
[----:B------:R-:W-:Y:S02]  /*8120*/  IMAD.MOV.U32 R6, RZ, RZ, R13 ;  /* 0x000000ffff067224 */ /* 0x000fe400078e000d */
[----:B------:R-:W-:-:S07]  /*8130*/  IMAD.MOV.U32 R8, RZ, RZ, R12 ;  /* 0x000000ffff087224 */ /* 0x000fce00078e000c */
.L_x_163:
[----:B------:R-:W0:Y:S01]  /*8140*/  S2R R10, SR_CgaCtaId ;  /* 0x00000000000a7919 */ /* 0x000e220000008800 */
[----:B------:R-:W-:-:S04]  /*8150*/  MOV R9, 0x400 ;  /* 0x0000040000097802 */ /* 0x000fc80000000f00 */
[----:B0-----:R-:W-:Y:S02]  /*8160*/  LEA R11, R10, R9, 0x18 ;  /* 0x000000090a0b7211 */ /* 0x001fe400078ec0ff */
[----:B------:R-:W-:Y:S01]  /*8170*/  SHF.L.U32 R9, R6, 0x1f, RZ ;  /* 0x0000001f06097819 */ /* 0x000fe200000006ff */
[----:B------:R-:W0:Y:S02]  /*8180*/  @!P3 LDC R10, c[0x0][0x640] ;  /* 0x00019000ff0abb82 */ /* 0x000e240000000800 */
[----:B------:R-:W-:-:S04]  /*8190*/  IMAD R20, R8, 0x8, R11 ;  /* 0x0000000808147824 */ /* 0x000fc800078e020b */
[----:B------:R-:W1:Y:S02]  /*81a0*/  SYNCS.PHASECHK.TRANS64.TRYWAIT P1, [R20+URZ+0x80], R9 ;  /* 0x00008009140075a7 */ /* 0x000e64000802017f */
[----:B-1----:R-:W-:Y:S05]  /*81b0*/  @!P1 BRA `(.L_x_160) ;  /* 0x0000001400449947 */ /* 0x002fea0003800000 */
.L_x_192:
[----:B-1----:R-:W-:Y:S01]  /*81c0*/  PRMT R9, R18, 0x9910, RZ ;  /* 0x0000991012097816 */ /* 0x002fe200000000ff */
[----:B0-----:R0:W-:Y:S03]  /*81d0*/  @!P3 SYNCS.ARRIVE.TRANS64 RZ, [R20+URZ], R10 ;  /* 0x0000000a14ffb9a7 */ /* 0x0011e6000800003f */
[----:B------:R-:W-:-:S13]  /*81e0*/  ISETP.NE.AND P1, PT, R9, 0x2, PT ;  /* 0x000000020900780c */ /* 0x000fda0003f25270 */
[----:B0-----:R-:W-:Y:S05]  /*81f0*/  @P1 BRA `(.L_x_161) ;  /* 0x0000000000041947 */ /* 0x001fea0003800000 */
[----:B------:R-:W-:Y:S01]  /*8200*/  BPT.TRAP 0x1 ;  /* 0x000000040000795c */ /* 0x000fe20000300000 */
.L_x_161:
[----:B------:R-:W-:Y:S05]  /*8210*/  @P0 BRA `(.L_x_162) ;  /* 0x0000000000040947 */ /* 0x000fea0003800000 */
[----:B------:R-:W-:Y:S01]  /*8220*/  BPT.TRAP 0x1 ;  /* 0x000000040000795c */ /* 0x000fe20000300000 */
.L_x_162:
[--C-:B------:R-:W-:Y:S01]  /*8230*/  IMAD R9, R8, 0x2000, R11.reuse ;  /* 0x0000200008097824 */ /* 0x100fe200078e020b */
[----:B------:R-:W-:Y:S01]  /*8240*/  R2UR UR25, R20 ;  /* 0x00000000141972ca */ /* 0x000fe200000e0000 */
[----:B------:R-:W-:Y:S01]  /*8250*/  VIADD R4, R4, 0xffffffff ;  /* 0xffffffff04047836 */ /* 0x000fe20000000000 */
[----:B------:R-:W-:Y:S01]  /*8260*/  R2UR UR28, R7 ;  /* 0x00000000071c72ca */ /* 0x000fe200000e0000 */
[----:B------:R-:W-:Y:S01]  /*8270*/  UIADD3 UR6, UP0, UR32, 0xf0, URZ ;  /* 0x000000f020067890 */ /* 0x000fe2000ff1e03f */
[----:B------:R-:W-:Y:S01]  /*8280*/  R2UR UR24, R9 ;  /* 0x00000000091872ca */ /* 0x000fe200000e0000 */
[--C-:B------:R-:W-:Y:S01]  /*8290*/  IMAD R9, R8, 0x800, R11.reuse ;  /* 0x0000080008097824 */ /* 0x100fe200078e020b */
[----:B------:R-:W-:Y:S01]  /*82a0*/  R2UR UR27, R16 ;  /* 0x00000000101b72ca */ /* 0x000fe200000e0000 */
[----:B------:R-:W-:Y:S01]  /*82b0*/  IMAD R11, R8, 0x1000, R11 ;  /* 0x00001000080b7824 */ /* 0x000fe200078e020b */
[----:B------:R-:W-:Y:S01]  /*82c0*/  R2UR UR26, R22 ;  /* 0x00000000161a72ca */ /* 0x000fe200000e0000 */
[----:B------:R-:W-:Y:S01]  /*82d0*/  UIADD3 UR14, UP1, UR32, 0x1f0, URZ ;  /* 0x000001f0200e7890 */ /* 0x000fe2000ff3e03f */
[----:B------:R-:W-:Y:S01]  /*82e0*/  R2UR UR16, R9 ;  /* 0x00000000091072ca */ /* 0x000fe200000e0000 */
[----:B------:R-:W-:Y:S01]  /*82f0*/  UIADD3 UR34, UP2, UR32, 0x2f0, URZ ;  /* 0x000002f020227890 */ /* 0x000fe2000ff5e03f */
[----:B------:R-:W-:Y:S01]  /*8300*/  R2UR UR8, R11 ;  /* 0x000000000b0872ca */ /* 0x000fe200000e0000 */
[----:B------:R-:W-:Y:S01]  /*8310*/  UIADD3.X UR7, URZ, UR33, URZ, UP0, !UPT ;  /* 0x000000213f077290 */ /* 0x000fe200087fe43f */
[----:B------:R-:W-:Y:S01]  /*8320*/  R2UR UR19, R23 ;  /* 0x00000000171372ca */ /* 0x000fe200000e0000 */
[----:B------:R-:W-:Y:S01]  /*8330*/  UIADD3.X UR15, URZ, UR33, URZ, UP1, !UPT ;  /* 0x000000213f0f7290 */ /* 0x000fe20008ffe43f */
[----:B------:R-:W-:Y:S01]  /*8340*/  R2UR UR10, R21 ;  /* 0x00000000150a72ca */ /* 0x000fe200000e0000 */
[----:B------:R-:W-:Y:S01]  /*8350*/  UIADD3 UR24, UR24, 0x200, URZ ;  /* 0x0000020018187890 */ /* 0x000fe2000fffe03f */
[----:B------:R-:W-:Y:S01]  /*8360*/  R2UR UR11, R19 ;  /* 0x00000000130b72ca */ /* 0x000fe200000e0000 */
[----:B------:R-:W-:Y:S01]  /*8370*/  VIADD R8, R8, 0x1 ;  /* 0x0000000108087836 */ /* 0x000fe20000000000 */
[----:B------:R-:W-:Y:S01]  /*8380*/  ISETP.GT.AND P2, PT, R4, 0x1, PT ;  /* 0x000000010400780c */ /* 0x000fe20003f44270 */
[----:B------:R-:W-:Y:S01]  /*8390*/  UIADD3.X UR35, URZ, UR33, URZ, UP2, !UPT ;  /* 0x000000213f237290 */ /* 0x000fe200097fe43f */
[----:B------:R-:W-:Y:S01]  /*83a0*/  IADD3 R23, R23, 0x1, RZ ;  /* 0x0000000117177810 */ /* 0x000fe20007ffe0ff */
[----:B------:R-:W-:Y:S01]  /*83b0*/  UIADD3 UR16, UR16, 0x30200, URZ ;  /* 0x0003020010107890 */ /* 0x000fe2000fffe03f */
[----:B------:R-:W-:Y:S01]  /*83c0*/  ISETP.NE.AND P1, PT, R8, 0x10, PT ;  /* 0x000000100800780c */ /* 0x000fe20003f25270 */
[----:B------:R-:W-:Y:S01]  /*83d0*/  UIADD3 UR8, UR8, 0x20200, URZ ;  /* 0x0002020008087890 */ /* 0x000fe2000fffe03f */
[----:B------:R-:W-:Y:S01]  /*83e0*/  VIADD R22, R22, 0x20 ;  /* 0x0000002016167836 */ /* 0x000fe20000000000 */
[----:B------:R-:W-:Y:S01]  /*83f0*/  UMOV UR22, 0x0 ;  /* 0x0000000000167882 */ /* 0x000fe20000000000 */
[----:B------:R-:W-:Y:S01]  /*8400*/  UMOV UR23, 0x10000000 ;  /* 0x1000000000177882 */ /* 0x000fe20000000000 */
[----:B------:R-:W-:Y:S01]  /*8410*/  UMOV UR17, UR25 ;  /* 0x0000001900117c82 */ /* 0x000fe20008000000 */
[----:B------:R-:W-:Y:S01]  /*8420*/  UMOV UR20, UR28 ;  /* 0x0000001c00147c82 */ /* 0x000fe20008000000 */
[----:B------:R-:W-:Y:S01]  /*8430*/  UMOV UR18, UR27 ;  /* 0x0000001b00127c82 */ /* 0x000fe20008000000 */
[----:B------:R0:W-:Y:S01]  /*8440*/  UTMALDG.3D [UR24], [UR6], desc[UR22] ;  /* 0x00001618060075b4 */ /* 0x0001e20008011000 */
[----:B------:R-:W-:Y:S01]  /*8450*/  UMOV UR9, UR25 ;  /* 0x0000001900097c82 */ /* 0x000fe20008000000 */
[----:B------:R-:W-:Y:S01]  /*8460*/  UMOV UR12, UR28 ;  /* 0x0000001c000c7c82 */ /* 0x000fe20008000000 */
[----:B------:R-:W-:Y:S01]  /*8470*/  SEL R9, RZ, 0x1, P1 ;  /* 0x00000001ff097807 */ /* 0x000fe20000800000 */
[----:B------:R-:W-:Y:S01]  /*8480*/  VIADD R21, R21, 0x40 ;  /* 0x0000004015157836 */ /* 0x000fe20000000000 */
[----:B------:R-:W-:-:S02]  /*8490*/  SEL R8, R8, RZ, P1 ;  /* 0x000000ff08087207 */ /* 0x000fc40000800000 */
[----:B------:R-:W-:Y:S01]  /*84a0*/  LOP3.LUT R6, R6, R9, RZ, 0x3c, !PT ;  /* 0x0000000906067212 */ /* 0x000fe200078e3cff */
[----:B------:R0:W-:Y:S01]  /*84b0*/  UTMALDG.3D [UR16], [UR14], desc[UR22] ;  /* 0x000016100e0075b4 */ /* 0x0001e20008011000 */
[----:B------:R0:W-:Y:S02]  /*84c0*/  UTMALDG.3D [UR8], [UR34], desc[UR22] ;  /* 0x00001608220075b4 */ /* 0x0001e40008011000 */
[----:B0-----:R-:W-:Y:S05]  /*84d0*/  @P2 BRA `(.L_x_163) ;  /* 0xfffffffc00182947 */ /* 0x001fea000383ffff */
.L_x_159:
[----:B------:R-:W-:Y:S05]  /*84e0*/  BSYNC B1 ;  /* 0x0000000000017941 */ /* 0x000fea0003800000 */
.L_x_158:
[----:B------:R-:W-:Y:S01]  /*84f0*/  LOP3.LUT P2, RZ, R15, 0xff, RZ, 0xc0, !PT ;  /* 0x000000ff0fff7812 */ /* 0x000fe2000784c0ff */
[----:B------:R-:W-:Y:S01]  /*8500*/  IMAD.IADD R12, R17, 0x1, R12 ;  /* 0x00000001110c7824 */ /* 0x000fe200078e020c */
[----:B------:R-:W-:Y:S01]  /*8510*/  IADD3 R2, P4, R2, UR30, RZ ;  /* 0x0000001e02027c10 */ /* 0x000fe2000ff9e0ff */
[----:B------:R-:W-:Y:S01]  /*8520*/  ULDC.64 UR6, c[0x0][0x750] ;  /* 0x0001d40000067ab9 */ /* 0x000fe20000000a00 */
[----:B------:R-:W-:Y:S01]  /*8530*/  BSSY B1, `(.L_x_164) ;  /* 0x000006c000017945 */ /* 0x000fe20003800000 */
[----:B------:R-:W-:Y:S01]  /*8540*/  IMAD.MOV.U32 R16, RZ, RZ, -0x1 ;  /* 0xffffffffff107424 */ /* 0x000fe200078e00ff */
[----:B------:R-:W-:Y:S01]  /*8550*/  SHF.R.U32.HI R4, RZ, 0x4, R12 ;  /* 0x00000004ff047819 */ /* 0x000fe2000001160c */
[----:B------:R-:W-:Y:S01]  /*8560*/  IMAD.MOV.U32 R19, RZ, RZ, -0x1 ;  /* 0xffffffffff137424 */ /* 0x000fe200078e00ff */
[----:B------:R-:W-:Y:S02]  /*8570*/  ISETP.GT.U32.AND P1, PT, R12, 0xf, PT ;  /* 0x0000000f0c00780c */ /* 0x000fe40003f24070 */
[----:B------:R-:W-:-:S02]  /*8580*/  LOP3.LUT R4, R4, 0x1, RZ, 0xc0, !PT ;  /* 0x0000000104047812 */ /* 0x000fc400078ec0ff */
[----:B------:R-:W-:Y:S01]  /*8590*/  ISETP.LT.U32.AND P1, PT, R17, 0x10, P1 ;  /* 0x000000101100780c */ /* 0x000fe20000f21070 */
[----:B------:R-:W0:Y:S01]  /*85a0*/  @P2 S2R R7, SR_CgaCtaId ;  /* 0x0000000000072919 */ /* 0x000e220000008800 */
[----:B------:R-:W-:Y:S02]  /*85b0*/  @P2 MOV R6, 0x400 ;  /* 0x0000040000062802 */ /* 0x000fe40000000f00 */
[----:B------:R-:W-:Y:S02]  /*85c0*/  IADD3.X R3, R3, UR13, RZ, P4, !PT ;  /* 0x0000000d03037c10 */ /* 0x000fe4000a7fe4ff */
[----:B------:R-:W-:Y:S02]  /*85d0*/  ISETP.GE.U32.AND P4, PT, R2, UR6, PT ;  /* 0x0000000602007c0c */ /* 0x000fe4000bf86070 */
[----:B------:R-:W-:Y:S02]  /*85e0*/  LOP3.LUT R12, R12, 0xf, RZ, 0xc0, !PT ;  /* 0x0000000f0c0c7812 */ /* 0x000fe400078ec0ff */
[----:B------:R-:W-:-:S02]  /*85f0*/  PRMT R15, RZ, 0x7610, R15 ;  /* 0x00007610ff0f7816 */ /* 0x000fc4000000000f */
[----:B0-----:R-:W-:Y:S01]  /*8600*/  @P2 LEA R6, R7, R6, 0x18 ;  /* 0x0000000607062211 */ /* 0x001fe200078ec0ff */
[----:B------:R-:W-:-:S03]  /*8610*/  IMAD.MOV.U32 R7, RZ, RZ, -0x1 ;  /* 0xffffffffff077424 */ /* 0x000fc600078e00ff */
[----:B------:R0:W-:Y:S01]  /*8620*/  @P2 SYNCS.ARRIVE.TRANS64.A1T0 RZ, [R6+URZ+0x118], RZ ;  /* 0x000118ff06ff29a7 */ /* 0x0001e2000810003f */
[----:B------:R-:W-:Y:S02]  /*8630*/  ISETP.NE.U32.AND P2, PT, R4, 0x1, PT ;  /* 0x000000010400780c */ /* 0x000fe40003f45070 */
[----:B------:R-:W-:Y:S02]  /*8640*/  SEL R4, RZ, 0x1, !P1 ;  /* 0x00000001ff047807 */ /* 0x000fe40004800000 */
[----:B------:R-:W-:Y:S02]  /*8650*/  ISETP.GE.U32.AND.EX P1, PT, R3, UR7, PT, P4 ;  /* 0x0000000703007c0c */ /* 0x000fe4000bf26140 */
[----:B------:R-:W-:-:S04]  /*8660*/  ISETP.GT.U32.AND P2, PT, R17, 0xf, !P2 ;  /* 0x0000000f1100780c */ /* 0x000fc80005744070 */
[----:B0-----:R-:W-:-:S04]  /*8670*/  SEL R6, RZ, 0x1, !P2 ;  /* 0x00000001ff067807 */ /* 0x001fc80005000000 */
[--C-:B------:R-:W-:Y:S02]  /*8680*/  LOP3.LUT R13, R6, R13, R4.reuse, 0x96, !PT ;  /* 0x0000000d060d7212 */ /* 0x100fe400078e9604 */
[----:B------:R-:W-:Y:S01]  /*8690*/  PRMT R4, RZ, 0x7610, R4 ;  /* 0x00007610ff047816 */ /* 0x000fe20000000004 */
[----:B------:R-:W-:Y:S06]  /*86a0*/  @P1 BRA `(.L_x_165) ;  /* 0x0000000400501947 */ /* 0x000fec0003800000 */
[----:B------:R-:W-:Y:S01]  /*86b0*/  ULDC.64 UR6, c[0x0][0x728] ;  /* 0x0001ca0000067ab9 */ /* 0x000fe20000000a00 */
[----:B------:R-:W0:Y:S01]  /*86c0*/  S2R R16, SR_CTAID.X ;  /* 0x0000000000107919 */ /* 0x000e220000002500 */
[----:B------:R-:W-:Y:S01]  /*86d0*/  ISETP.NE.U32.AND P1, PT, RZ, UR6, PT ;  /* 0x00000006ff007c0c */ /* 0x000fe2000bf25070 */
[----:B------:R-:W-:Y:S01]  /*86e0*/  ULDC UR9, c[0x0][0x730] ;  /* 0x0001cc0000097ab9 */ /* 0x000fe20000000800 */
[----:B------:R-:W-:Y:S01]  /*86f0*/  IMAD.MOV.U32 R6, RZ, RZ, R2 ;  /* 0x000000ffff067224 */ /* 0x000fe200078e0002 */
[----:B------:R-:W1:Y:S01]  /*8700*/  S2R R4, SR_CTAID.Y ;  /* 0x0000000000047919 */ /* 0x000e620000002600 */
[----:B------:R-:W-:Y:S01]  /*8710*/  ISETP.NE.AND.EX P1, PT, RZ, UR7, PT, P1 ;  /* 0x00000007ff007c0c */ /* 0x000fe2000bf25310 */
[----:B------:R-:W-:-:S12]  /*8720*/  IMAD.MOV.U32 R7, RZ, RZ, R3 ;  /* 0x000000ffff077224 */ /* 0x000fd800078e0003 */
[----:B------:R-:W-:Y:S05]  /*8730*/  @!P1 BRA `(.L_x_166) ;  /* 0x0000000000289947 */ /* 0x000fea0003800000 */
[----:B------:R-:W-:Y:S02]  /*8740*/  ULDC UR8, c[0x0][0x734] ;  /* 0x0001cd0000087ab9 */ /* 0x000fe40000000800 */
[----:B------:R-:W-:-:S05]  /*8750*/  IADD3 R11, P1, R2, UR8, RZ ;  /* 0x00000008020b7c10 */ /* 0x000fca000ff3e0ff */
[----:B------:R-:W-:-:S04]  /*8760*/  IMAD.X R19, RZ, RZ, R3, P1 ;  /* 0x000000ffff137224 */ /* 0x000fc800008e0603 */
[----:B------:R-:W-:-:S04]  /*8770*/  IMAD.WIDE.U32 R8, R19, UR6, RZ ;  /* 0x0000000613087c25 */ /* 0x000fc8000f8e00ff */
[----:B------:R-:W-:-:S04]  /*8780*/  IMAD.WIDE.U32 R8, P1, R11, UR7, R8 ;  /* 0x000000070b087c25 */ /* 0x000fc8000f820008 */
[----:B------:R-:W-:Y:S01]  /*8790*/  IMAD.WIDE.U32 R10, R11, UR6, RZ ;  /* 0x000000060b0a7c25 */ /* 0x000fe2000f8e00ff */
[----:B------:R-:W-:-:S03]  /*87a0*/  IADD3.X R7, RZ, RZ, RZ, P1, !PT ;  /* 0x000000ffff077210 */ /* 0x000fc60000ffe4ff */
[----:B------:R-:W-:Y:S01]  /*87b0*/  IMAD.MOV.U32 R6, RZ, RZ, R9 ;  /* 0x000000ffff067224 */ /* 0x000fe200078e0009 */
[----:B------:R-:W-:-:S05]  /*87c0*/  IADD3 RZ, P1, R11, R8, RZ ;  /* 0x000000080bff7210 */ /* 0x000fca0007f3e0ff */
[----:B------:R-:W-:-:S08]  /*87d0*/  IMAD.WIDE.U32.X R6, R19, UR7, R6, P1 ;  /* 0x0000000713067c25 */ /* 0x000fd000088e0406 */
.L_x_166:
[--C-:B------:R-:W-:Y:S01]  /*87e0*/  SHF.R.U64 R10, R6, UR9, R7.reuse ;  /* 0x00000009060a7c19 */ /* 0x100fe20008001207 */
[----:B------:R-:W-:Y:S01]  /*87f0*/  ULDC.64 UR6, c[0x0][0x720] ;  /* 0x0001c80000067ab9 */ /* 0x000fe20000000a00 */
[----:B------:R-:W-:Y:S01]  /*8800*/  SHF.R.U32.HI R6, RZ, UR9, R7 ;  /* 0x00000009ff067c19 */ /* 0x000fe20008011607 */
[----:B------:R-:W2:Y:S01]  /*8810*/  LDC R25, c[0x0][0x144] ;  /* 0x00005100ff197b82 */ /* 0x000ea20000000800 */
[----:B------:R-:W-:Y:S01]  /*8820*/  IADD3 R9, P1, RZ, -R10, RZ ;  /* 0x8000000aff097210 */ /* 0x000fe20007f3e0ff */
[----:B------:R-:W-:Y:S01]  /*8830*/  ULDC.64 UR10, c[0x0][0x740] ;  /* 0x0001d000000a7ab9 */ /* 0x000fe20000000a00 */
[----:B0-----:R-:W-:Y:S01]  /*8840*/  I2FP.F32.U32 R11, R16 ;  /* 0x00000010000b7245 */ /* 0x001fe20000201000 */
[----:B------:R-:W-:Y:S02]  /*8850*/  ULDC UR8, c[0x0][0x708] ;  /* 0x0001c20000087ab9 */ /* 0x000fe40000000800 */
[----:B------:R-:W-:Y:S01]  /*8860*/  IMAD.X R6, RZ, RZ, ~R6, P1 ;  /* 0x000000ffff067224 */ /* 0x000fe200008e0e06 */
[----:B------:R-:W-:Y:S01]  /*8870*/  ISETP.NE.U32.AND P1, PT, RZ, UR10, PT ;  /* 0x0000000aff007c0c */ /* 0x000fe2000bf25070 */
[----:B------:R-:W0:Y:S02]  /*8880*/  LDC R21, c[0x0][0x148] ;  /* 0x00005200ff157b82 */ /* 0x000e240000000800 */
[----:B------:R-:W-:Y:S01]  /*8890*/  IMAD R8, R6, UR6, RZ ;  /* 0x0000000606087c24 */ /* 0x000fe2000f8e02ff */
[----:B------:R-:W-:Y:S01]  /*88a0*/  ISETP.NE.AND.EX P1, PT, RZ, UR11, PT, P1 ;  /* 0x0000000bff007c0c */ /* 0x000fe2000bf25310 */
[----:B------:R-:W-:Y:S01]  /*88b0*/  IMAD.WIDE.U32 R6, R9, UR6, R2 ;  /* 0x0000000609067c25 */ /* 0x000fe2000f8e0002 */
[----:B------:R-:W-:-:S03]  /*88c0*/  ULDC UR6, c[0x0][0x150] ;  /* 0x0000540000067ab9 */ /* 0x000fc60000000800 */
[----:B------:R-:W-:Y:S02]  /*88d0*/  IMAD R9, R9, UR7, R8 ;  /* 0x0000000709097c24 */ /* 0x000fe4000f8e0208 */
[----:B------:R-:W-:Y:S01]  /*88e0*/  FMUL R8, R11, UR6 ;  /* 0x000000060b087c20 */ /* 0x000fe20008400000 */
[----:B------:R-:W-:Y:S01]  /*88f0*/  ULDC UR6, c[0x0][0x718] ;  /* 0x0001c60000067ab9 */ /* 0x000fe20000000800 */
[----:B------:R-:W-:Y:S01]  /*8900*/  ULDC UR7, c[0x0][0x154] ;  /* 0x0000550000077ab9 */ /* 0x000fe20000000800 */
[----:B------:R-:W-:-:S03]  /*8910*/  IMAD.IADD R7, R7, 0x1, R9 ;  /* 0x0000000107077824 */ /* 0x000fc600078e0209 */
[----:B------:R-:W3:Y:S02]  /*8920*/  F2I.U32.TRUNC.NTZ R8, R8 ;  /* 0x0000000800087305 */ /* 0x000ee4000020f000 */
[----:B------:R-:W-:Y:S02]  /*8930*/  SHF.R.U64 R11, R6, UR6, R7 ;  /* 0x00000006060b7c19 */ /* 0x000fe40008001207 */
[----:B-1----:R-:W-:-:S05]  /*8940*/  I2FP.F32.U32 R6, R4 ;  /* 0x0000000400067245 */ /* 0x002fca0000201000 */
[----:B------:R-:W-:Y:S01]  /*8950*/  FMUL R22, R6, UR7 ;  /* 0x0000000706167c20 */ /* 0x000fe20008400000 */
[----:B------:R-:W-:Y:S01]  /*8960*/  SHF.R.U32.HI R6, RZ, UR6, R7 ;  /* 0x00000006ff067c19 */ /* 0x000fe20008011607 */
[----:B------:R-:W-:-:S03]  /*8970*/  ULDC UR6, c[0x0][0x758] ;  /* 0x0001d60000067ab9 */ /* 0x000fc60000000800 */
[--C-:B------:R-:W-:Y:S01]  /*8980*/  SHF.R.U64 R20, R11, UR8, R6.reuse ;  /* 0x000000080b147c19 */ /* 0x100fe20008001206 */
[----:B------:R-:W1:Y:S01]  /*8990*/  F2I.U32.TRUNC.NTZ R22, R22 ;  /* 0x0000001600167305 */ /* 0x000e62000020f000 */
[----:B------:R-:W-:Y:S01]  /*89a0*/  SHF.R.U32.HI R7, RZ, UR8, R6 ;  /* 0x00000008ff077c19 */ /* 0x000fe20008011606 */
[----:B---3--:R-:W-:-:S03]  /*89b0*/  IMAD.MOV R8, RZ, RZ, -R8 ;  /* 0x000000ffff087224 */ /* 0x008fc600078e0a08 */
[--C-:B------:R-:W-:Y:S01]  /*89c0*/  SHF.R.U64 R19, R20, UR6, R7.reuse ;  /* 0x0000000614137c19 */ /* 0x100fe20008001207 */
[----:B--2---:R-:W-:Y:S01]  /*89d0*/  IMAD R16, R25, R8, R16 ;  /* 0x0000000819107224 */ /* 0x004fe200078e0210 */
[----:B------:R-:W-:-:S03]  /*89e0*/  SHF.R.U32.HI R23, RZ, UR6, R7 ;  /* 0x00000006ff177c19 */ /* 0x000fc60008011607 */
[----:B------:R-:W-:Y:S02]  /*89f0*/  IMAD.MOV.U32 R6, RZ, RZ, R19 ;  /* 0x000000ffff067224 */ /* 0x000fe400078e0013 */
[----:B------:R-:W-:Y:S01]  /*8a00*/  IMAD.MOV.U32 R7, RZ, RZ, R23 ;  /* 0x000000ffff077224 */ /* 0x000fe200078e0017 */
[----:B-1----:R-:W-:Y:S06]  /*8a10*/  @!P1 BRA `(.L_x_167) ;  /* 0x0000000000289947 */ /* 0x002fec0003800000 */
[----:B------:R-:W-:Y:S02]  /*8a20*/  ULDC UR6, c[0x0][0x74c] ;  /* 0x0001d30000067ab9 */ /* 0x000fe40000000800 */
[----:B------:R-:W-:-:S05]  /*8a30*/  IADD3 R7, P1, R19, UR6, RZ ;  /* 0x0000000613077c10 */ /* 0x000fca000ff3e0ff */
[----:B------:R-:W-:-:S04]  /*8a40*/  IMAD.X R23, RZ, RZ, R23, P1 ;  /* 0x000000ffff177224 */ /* 0x000fc800008e0617 */
[----:B------:R-:W-:-:S04]  /*8a50*/  IMAD.WIDE.U32 R8, R23, UR10, RZ ;  /* 0x0000000a17087c25 */ /* 0x000fc8000f8e00ff */
[----:B------:R-:W-:-:S04]  /*8a60*/  IMAD.WIDE.U32 R8, P1, R7, UR11, R8 ;  /* 0x0000000b07087c25 */ /* 0x000fc8000f820008 */
[----:B------:R-:W-:-:S04]  /*8a70*/  IMAD.WIDE.U32 R6, R7, UR10, RZ ;  /* 0x0000000a07067c25 */ /* 0x000fc8000f8e00ff */
[----:B------:R-:W-:Y:S01]  /*8a80*/  IMAD.MOV.U32 R6, RZ, RZ, R9 ;  /* 0x000000ffff067224 */ /* 0x000fe200078e0009 */
[----:B------:R-:W-:Y:S01]  /*8a90*/  IADD3 RZ, P2, R7, R8, RZ ;  /* 0x0000000807ff7210 */ /* 0x000fe20007f5e0ff */
[----:B------:R-:W-:-:S04]  /*8aa0*/  IMAD.X R7, RZ, RZ, RZ, P1 ;  /* 0x000000ffff077224 */ /* 0x000fc800008e06ff */
[----:B------:R-:W-:-:S08]  /*8ab0*/  IMAD.WIDE.U32.X R6, R23, UR11, R6, P2 ;  /* 0x0000000b17067c25 */ /* 0x000fd000090e0406 */
.L_x_167:
[----:B------:R-:W-:Y:S01]  /*8ac0*/  ISETP.NE.AND P1, PT, R0, 0x1, PT ;  /* 0x000000010000780c */ /* 0x000fe20003f25270 */
[----:B------:R-:W-:Y:S01]  /*8ad0*/  ULDC UR6, c[0x0][0x748] ;  /* 0x0001d20000067ab9 */ /* 0x000fe20000000800 */
[----:B------:R-:W-:Y:S01]  /*8ae0*/  IADD3 R22, -R22, RZ, RZ ;  /* 0x000000ff16167210 */ /* 0x000fe20007ffe1ff */
[----:B------:R-:W-:Y:S01]  /*8af0*/  ULDC UR7, c[0x0][0x710] ;  /* 0x0001c40000077ab9 */ /* 0x000fe20000000800 */
[----:B------:R-:W-:Y:S01]  /*8b00*/  SHF.R.U64 R7, R6, UR6, R7 ;  /* 0x0000000606077c19 */ /* 0x000fe20008001207 */
[----:B------:R-:W-:Y:S01]  /*8b10*/  ULDC UR6, c[0x0][0x738] ;  /* 0x0001ce0000067ab9 */ /* 0x000fe20000000800 */
[----:B------:R-:W-:Y:S02]  /*8b20*/  LOP3.LUT R20, R20, UR21, RZ, 0xc0, !PT ;  /* 0x0000001514147c12 */ /* 0x000fe4000f8ec0ff */
[----:B------:R-:W-:-:S05]  /*8b30*/  LOP3.LUT R6, R11, UR4, RZ, 0xc0, !PT ;  /* 0x000000040b067c12 */ /* 0x000fca000f8ec0ff */
[----:B0-----:R-:W-:Y:S02]  /*8b40*/  @P1 IMAD R16, R21, R22, R4 ;  /* 0x0000001615101224 */ /* 0x001fe400078e0204 */
[----:B------:R-:W-:Y:S02]  /*8b50*/  IMAD.MOV R4, RZ, RZ, -R7 ;  /* 0x000000ffff047224 */ /* 0x000fe400078e0a07 */
[----:B------:R-:W-:Y:S02]  /*8b60*/  IMAD R7, R7, UR5, R20 ;  /* 0x0000000507077c24 */ /* 0x000fe4000f8e0214 */
[----:B------:R-:W-:Y:S01]  /*8b70*/  IMAD R19, R4, UR6, R19 ;  /* 0x0000000604137c24 */ /* 0x000fe2000f8e0213 */
[----:B------:R-:W-:Y:S01]  /*8b80*/  ULDC UR6, c[0x0][0x700] ;  /* 0x0001c00000067ab9 */ /* 0x000fe20000000800 */
[----:B------:R-:W-:Y:S02]  /*8b90*/  IMAD R16, R7, UR7, R16 ;  /* 0x0000000707107c24 */ /* 0x000fe4000f8e0210 */
[----:B------:R-:W-:-:S02]  /*8ba0*/  IMAD R7, R19, UR6, R6 ;  /* 0x0000000613077c24 */ /* 0x000fc4000f8e0206 */
[----:B------:R-:W-:-:S03]  /*8bb0*/  IMAD.MOV.U32 R4, RZ, RZ, 0x1 ;  /* 0x00000001ff047424 */ /* 0x000fc600078e00ff */
[----:B------:R-:W-:Y:S02]  /*8bc0*/  SEL R19, R7, R16, !P1 ;  /* 0x0000001007137207 */ /* 0x000fe40004800000 */
[----:B------:R-:W-:Y:S01]  /*8bd0*/  SEL R16, R16, R7, !P1 ;  /* 0x0000000710107207 */ /* 0x000fe20004800000 */
[----:B------:R-:W-:-:S07]  /*8be0*/  IMAD.MOV.U32 R7, RZ, RZ, R10 ;  /* 0x000000ffff077224 */ /* 0x000fce00078e000a */
.L_x_165:
[----:B------:R-:W-:Y:S05]  /*8bf0*/  BSYNC B1 ;  /* 0x0000000000017941 */ /* 0x000fea0003800000 */
.L_x_164:
[----:B------:R-:W-:-:S13]  /*8c00*/  LOP3.LUT P1, RZ, R4, 0xff, RZ, 0xc0, !PT ;  /* 0x000000ff04ff7812 */ /* 0x000fda000782c0ff */
[----:B------:R-:W-:Y:S05]  /*8c10*/  @P1 BRA `(.L_x_168) ;  /* 0xfffffff400101947 */ /* 0x000fea000383ffff */
[----:B------:R-:W-:Y:S05]  /*8c20*/  BSYNC B0 ;  /* 0x0000000000007941 */ /* 0x000fea0003800000 */
.L_x_156:
[----:B------:R-:W-:-:S03]  /*8c30*/  UMOV UR6, 0xffffffff ;  /* 0xffffffff00067882 */ /* 0x000fc60000000000 */
[----:B------:R-:W-:Y:S05]  /*8c40*/  BRA.DIV UR6, `(.L_x_169) ;  /* 0x0000000a06b47947 */ /* 0x000fea000b800000 */
[----:B------:R-:W-:-:S13]  /*8c50*/  ELECT P0, URZ, PT ;  /* 0x00000000003f782f */ /* 0x000fda0003800000 */
.L_x_195:
[----:B------:R-:W-:Y:S04]  /*8c60*/  BSSY B0, `(.L_x_170) ;  /* 0x0000097000007945 */ /* 0x000fe80003800000 */
[----:B------:R-:W-:Y:S05]  /*8c70*/  @!P0 BRA `(.L_x_171) ;  /* 0x0000000800548947 */ /* 0x000fea0003800000 */
[----:B------:R-:W-:-:S04]  /*8c80*/  LOP3.LUT R5, R5, 0x2, RZ, 0xfc, !PT ;  /* 0x0000000205057812 */ /* 0x000fc800078efcff */
[----:B------:R-:W-:-:S13]  /*8c90*/  ISETP.NE.AND P0, PT, R5, 0x3, PT ;  /* 0x000000030500780c */ /* 0x000fda0003f05270 */
[----:B------:R-:W-:Y:S05]  /*8ca0*/  @!P0 BRA `(.L_x_172) ;  /* 0x0000000000048947 */ /* 0x000fea0003800000 */
[----:B------:R-:W-:Y:S01]  /*8cb0*/  BPT.TRAP 0x1 ;  /* 0x000000040000795c */ /* 0x000fe20000300000 */
.L_x_172:
[----:B------:R-:W0:Y:S01]  /*8cc0*/  S2R R3, SR_CgaCtaId ;  /* 0x0000000000037919 */ /* 0x000e220000008800 */
[----:B------:R-:W-:Y:S02]  /*8cd0*/  MOV R0, 0x400 ;  /* 0x0000040000007802 */ /* 0x000fe40000000f00 */
[----:B------:R-:W-:Y:S02]  /*8ce0*/  SHF.L.U32 R2, R13, 0x1f, RZ ;  /* 0x0000001f0d027819 */ /* 0x000fe400000006ff */
[----:B0-----:R-:W-:-:S05]  /*8cf0*/  LEA R3, R3, R0, 0x18 ;  /* 0x0000000003037211 */ /* 0x001fca00078ec0ff */
[----:B------:R-:W-:-:S04]  /*8d00*/  VIADD R3, R3, 0x80 ;  /* 0x0000008003037836 */ /* 0x000fc80000000000 */
[C---:B------:R-:W-:Y:S02]  /*8d10*/  IMAD R5, R12.reuse, 0x8, R3 ;  /* 0x000000080c057824 */ /* 0x040fe400078e0203 */
[----:B------:R-:W-:Y:S02]  /*8d20*/  VIADD R12, R12, 0x1 ;  /* 0x000000010c0c7836 */ /* 0x000fe40000000000 */
[----:B------:R-:W0:Y:S03]  /*8d30*/  SYNCS.PHASECHK.TRANS64.TRYWAIT P0, [R5+URZ], R2 ;  /* 0x00000002050075a7 */ /* 0x000e26000800017f */
[----:B------:R-:W-:-:S04]  /*8d40*/  ISETP.NE.AND P1, PT, R12, 0x10, PT ;  /* 0x000000100c00780c */ /* 0x000fc80003f25270 */
[----:B------:R-:W-:Y:S02]  /*8d50*/  SEL R0, RZ, 0x1, P1 ;  /* 0x00000001ff007807 */ /* 0x000fe40000800000 */
[----:B------:R-:W-:Y:S02]  /*8d60*/  SEL R12, R12, RZ, P1 ;  /* 0x000000ff0c0c7207 */ /* 0x000fe40000800000 */
[----:B------:R-:W-:-:S03]  /*8d70*/  LOP3.LUT R13, R13, R0, RZ, 0x3c, !PT ;  /* 0x000000000d0d7212 */ /* 0x000fc600078e3cff */
[----:B------:R-:W-:Y:S01]  /*8d80*/  IMAD R7, R12, 0x8, R3 ;  /* 0x000000080c077824 */ /* 0x000fe200078e0203 */
[----:B------:R-:W-:Y:S01]  /*8d90*/  SHF.L.U32 R4, R13, 0x1f, RZ ;  /* 0x0000001f0d047819 */ /* 0x000fe200000006ff */
[----:B0-----:R-:W-:Y:S06]  /*8da0*/  @!P0 BRA `(.L_x_173) ;  /* 0x0000000800808947 */ /* 0x001fec0003800000 */
.L_x_196:
[----:B------:R-:W1:Y:S01]  /*8db0*/  SYNCS.PHASECHK.TRANS64.TRYWAIT P0, [R7+URZ], R4 ;  /* 0x00000004070075a7 */ /* 0x000e62000800017f */
[----:B------:R-:W-:-:S05]  /*8dc0*/  VIADD R0, R12, 0x1 ;  /* 0x000000010c007836 */ /* 0x000fca0000000000 */
[----:B------:R-:W-:-:S04]  /*8dd0*/  ISETP.NE.AND P1, PT, R0, 0x10, PT ;  /* 0x000000100000780c */ /* 0x000fc80003f25270 */
[----:B0-----:R-:W-:Y:S02]  /*8de0*/  SEL R2, RZ, 0x1, P1 ;  /* 0x00000001ff027807 */ /* 0x001fe40000800000 */
[----:B------:R-:W-:Y:S02]  /*8df0*/  SEL R0, R0, RZ, P1 ;  /* 0x000000ff00007207 */ /* 0x000fe40000800000 */
[----:B------:R-:W-:-:S03]  /*8e00*/  LOP3.LUT R13, R13, R2, RZ, 0x3c, !PT ;  /* 0x000000020d0d7212 */ /* 0x000fc600078e3cff */
[----:B------:R-:W-:Y:S01]  /*8e10*/  IMAD R6, R0, 0x8, R3 ;  /* 0x0000000800067824 */ /* 0x000fe200078e0203 */
[----:B------:R-:W-:Y:S01]  /*8e20*/  SHF.L.U32 R5, R13, 0x1f, RZ ;  /* 0x0000001f0d057819 */ /* 0x000fe200000006ff */
[----:B-1----:R-:W-:Y:S06]  /*8e30*/  @!P0 BRA `(.L_x_174) ;  /* 0x0000000800708947 */ /* 0x002fec0003800000 */
.L_x_197:
[----:B------:R-:W1:Y:S01]  /*8e40*/  SYNCS.PHASECHK.TRANS64.TRYWAIT P0, [R6+URZ], R5 ;  /* 0x00000005060075a7 */ /* 0x000e62000800017f */
[----:B------:R-:W-:-:S04]  /*8e50*/  IADD3 R0, R0, 0x1, RZ ;  /* 0x0000000100007810 */ /* 0x000fc80007ffe0ff */
[----:B------:R-:W-:-:S04]  /*8e60*/  ISETP.NE.AND P1, PT, R0, 0x10, PT ;  /* 0x000000100000780c */ /* 0x000fc80003f25270 */
[----:B------:R-:W-:Y:S02]  /*8e70*/  SEL R2, RZ, 0x1, P1 ;  /* 0x00000001ff027807 */ /* 0x000fe40000800000 */
[----:B------:R-:W-:Y:S02]  /*8e80*/  SEL R0, R0, RZ, P1 ;  /* 0x000000ff00007207 */ /* 0x000fe40000800000 */
[----:B------:R-:W-:-:S03]  /*8e90*/  LOP3.LUT R13, R13, R2, RZ, 0x3c, !PT ;  /* 0x000000020d0d7212 */ /* 0x000fc600078e3cff */
[----:B0-----:R-:W-:Y:S01]  /*8ea0*/  IMAD R7, R0, 0x8, R3 ;  /* 0x0000000800077824 */ /* 0x001fe200078e0203 */
[----:B------:R-:W-:Y:S01]  /*8eb0*/  SHF.L.U32 R4, R13, 0x1f, RZ ;  /* 0x0000001f0d047819 */ /* 0x000fe200000006ff */
[----:B-1----:R-:W-:Y:S06]  /*8ec0*/  @!P0 BRA `(.L_x_175) ;  /* 0x0000000800608947 */ /* 0x002fec0003800000 */
.L_x_198:
[----:B------:R-:W1:Y:S01]  /*8ed0*/  SYNCS.PHASECHK.TRANS64.TRYWAIT P0, [R7+URZ], R4 ;  /* 0x00000004070075a7 */ /* 0x000e62000800017f */
[----:B------:R-:W-:-:S05]  /*8ee0*/  VIADD R0, R0, 0x1 ;  /* 0x0000000100007836 */ /* 0x000fca0000000000 */
[----:B------:R-:W-:-:S04]  /*8ef0*/  ISETP.NE.AND P1, PT, R0, 0x10, PT ;  /* 0x000000100000780c */ /* 0x000fc80003f25270 */
[----:B------:R-:W-:Y:S02]  /*8f00*/  SEL R2, RZ, 0x1, P1 ;  /* 0x00000001ff027807 */ /* 0x000fe40000800000 */
[----:B------:R-:W-:Y:S02]  /*8f10*/  SEL R0, R0, RZ, P1 ;  /* 0x000000ff00007207 */ /* 0x000fe40000800000 */
[----:B------:R-:W-:-:S03]  /*8f20*/  LOP3.LUT R13, R13, R2, RZ, 0x3c, !PT ;  /* 0x000000020d0d7212 */ /* 0x000fc600078e3cff */
[----:B0-----:R-:W-:Y:S01]  /*8f30*/  IMAD R6, R0, 0x8, R3 ;  /* 0x0000000800067824 */ /* 0x001fe200078e0203 */
[----:B------:R-:W-:Y:S01]  /*8f40*/  SHF.L.U32 R5, R13, 0x1f, RZ ;  /* 0x0000001f0d057819 */ /* 0x000fe200000006ff */
[----:B-1----:R-:W-:Y:S06]  /*8f50*/  @!P0 BRA `(.L_x_176) ;  /* 0x0000000800508947 */ /* 0x002fec0003800000 */
.L_x_199:
        /* <DEDUP_REMOVED lines=9> */
.L_x_200:
        /* <DEDUP_REMOVED lines=9> */
.L_x_201:
        /* <DEDUP_REMOVED lines=9> */
.L_x_202:
        /* <DEDUP_REMOVED lines=9> */
.L_x_203:
        /* <DEDUP_REMOVED lines=9> */
.L_x_204:
        /* <DEDUP_REMOVED lines=9> */
.L_x_205:
        /* <DEDUP_REMOVED lines=9> */
.L_x_206:
        /* <DEDUP_REMOVED lines=9> */
.L_x_207:
        /* <DEDUP_REMOVED lines=9> */
.L_x_208:
        /* <DEDUP_REMOVED lines=9> */
.L_x_209:
[----:B------:R-:W1:Y:S01]  /*9500*/  SYNCS.PHASECHK.TRANS64.TRYWAIT P0, [R6+URZ], R5 ;  /* 0x00000005060075a7 */ /* 0x000e62000800017f */
[----:B------:R-:W-:-:S05]  /*9510*/  VIADD R0, R0, 0x1 ;  /* 0x0000000100007836 */ /* 0x000fca0000000000 */
[----:B------:R-:W-:-:S04]  /*9520*/  ISETP.NE.AND P1, PT, R0, 0x10, PT ;  /* 0x000000100000780c */ /* 0x000fc80003f25270 */
[----:B------:R-:W-:Y:S02]  /*9530*/  SEL R2, RZ, 0x1, P1 ;  /* 0x00000001ff027807 */ /* 0x000fe40000800000 */
[----:B------:R-:W-:Y:S02]  /*9540*/  SEL R0, R0, RZ, P1 ;  /* 0x000000ff00007207 */ /* 0x000fe40000800000 */
[----:B------:R-:W-:Y:S01]  /*9550*/  LOP3.LUT R2, R13, R2, RZ, 0x3c, !PT ;  /* 0x000000020d027212 */ /* 0x000fe200078e3cff */
[----:B-1----:R-:W-:Y:S06]  /*9560*/  @!P0 BRA `(.L_x_187) ;  /* 0x0000000400a88947 */ /* 0x002fec0003800000 */
.L_x_210:
[----:B------:R-:W-:Y:S01]  /*9570*/  IMAD R3, R0, 0x8, R3 ;  /* 0x0000000800037824 */ /* 0x000fe200078e0203 */
[----:B------:R-:W-:-:S07]  /*9580*/  SHF.L.U32 R0, R2, 0x1f, RZ ;  /* 0x0000001f02007819 */ /* 0x000fce00000006ff */
.L_x_188:
[----:B--2---:R2:W3:Y:S02]  /*9590*/  SYNCS.PHASECHK.TRANS64.TRYWAIT P0, [R3+URZ], R0 ;  /* 0x00000000030075a7 */ /* 0x0044e4000800017f */
[----:B---3--:R-:W-:Y:S05]  /*95a0*/  @!P0 NANOSLEEP.SYNCS 0x989680 ;  /* 0x009896800000895d */ /* 0x008fea0003900000 */
[----:B------:R-:W3:Y:S02]  /*95b0*/  @!P0 SYNCS.PHASECHK.TRANS64 P0, [R3+URZ], R0 ;  /* 0x00000000030085a7 */ /* 0x000ee4000800007f */
[----:B---3--:R-:W-:Y:S05]  /*95c0*/  @!P0 BRA `(.L_x_188) ;  /* 0xfffffffc00f08947 */ /* 0x008fea000383ffff */
.L_x_171:
[----:B------:R-:W-:Y:S05]  /*95d0*/  BSYNC B0 ;  /* 0x0000000000007941 */ /* 0x000fea0003800000 */
.L_x_170:
[----:B------:R-:W-:Y:S05]  /*95e0*/  EXIT ;  /* 0x000000000000794d */ /* 0x000fea0003800000 */
.L_x_18:
[----:B-1----:R-:W-:-:S04]  /*95f0*/  IMAD.U32 R11, RZ, RZ, UR12 ;  /* 0x0000000cff0b7e24 */ /* 0x002fc8000f8e00ff */
[----:B------:R1:W4:Y:S03]  /*9600*/  SYNCS.PHASECHK.TRANS64.TRYWAIT P0, [R11+URZ], R18 ;  /* 0x000000120b0075a7 */ /* 0x000326000800017f */
[----:B----4-:R-:W-:Y:S05]  /*9610*/  @!P0 NANOSLEEP.SYNCS 0x989680 ;  /* 0x009896800000895d */ /* 0x010fea0003900000 */
[----:B------:R-:W4:Y:S02]  /*9620*/  @!P0 SYNCS.PHASECHK.TRANS64 P0, [R11+URZ], R18 ;  /* 0x000000120b0085a7 */ /* 0x000f24000800007f */
[----:B----4-:R-:W-:Y:S05]  /*9630*/  @!P0 BRA `(.L_x_18) ;  /* 0xfffffffc00ec8947 */ /* 0x010fea000383ffff */
[----:B------:R-:W-:Y:S05]  /*9640*/  BRA `(.L_x_17) ;  /* 0xffffff8000f87947 */ /* 0x000fea000383ffff */
.L_x_157:
[----:B------:R-:W-:Y:S01]  /*9650*/  BSSY B1, `(.L_x_189) ;  /* 0x0000006000017945 */ /* 0x000fe20003800000 */
[----:B------:R-:W-:-:S07]  /*9660*/  IMAD.MOV.U32 R4, RZ, RZ, -0x1 ;  /* 0xffffffffff047424 */ /* 0x000fce00078e00ff */
[----:B------:R-:W-:Y:S05]  /*9670*/  WARPSYNC.COLLECTIVE R4, `(.L_x_190) ;  /* 0x00000000040c7348 */ /* 0x000fea0003c00000 */
[----:B------:R-:W-:Y:S02]  /*9680*/  ELECT P1, UR62, PT ;  /* 0x00000000003e782f */ /* 0x000fe40003820000 */
[----:B------:R-:W-:Y:S01]  /*9690*/  MOV R4, UR62 ;  /* 0x0000003e00047c02 */ /* 0x000fe20008000f00 */
[----:B------:R-:W-:Y:S10]  /*96a0*/  ENDCOLLECTIVE ;  /* 0x000000000000791b */ /* 0x000ff40003800000 */
.L_x_190:
[----:B------:R-:W-:Y:S05]  /*96b0*/  BSYNC B1 ;  /* 0x0000000000017941 */ /* 0x000fea0003800000 */
.L_x_189:
[----:B------:R-:W-:Y:S05]  /*96c0*/  BRA `(.L_x_191) ;  /* 0xffffffe800707947 */ /* 0x000fea000383ffff */
.L_x_160:
[----:B-1----:R1:W2:Y:S02]  /*96d0*/  SYNCS.PHASECHK.TRANS64.TRYWAIT P1, [R20+URZ+0x80], R9 ;  /* 0x00008009140075a7 */ /* 0x0022a4000802017f */
[----:B--2---:R-:W-:Y:S05]  /*96e0*/  @!P1 NANOSLEEP.SYNCS 0x989680 ;  /* 0x009896800000995d */ /* 0x004fea0003900000 */
[----:B------:R-:W2:Y:S02]  /*96f0*/  @!P1 SYNCS.PHASECHK.TRANS64 P1, [R20+URZ+0x80], R9 ;  /* 0x00008009140095a7 */ /* 0x000ea4000802007f */
[----:B--2---:R-:W-:Y:S05]  /*9700*/  @!P1 BRA `(.L_x_160) ;  /* 0xfffffffc00f09947 */ /* 0x004fea000383ffff */
[----:B------:R-:W-:Y:S05]  /*9710*/  BRA `(.L_x_192) ;  /* 0xffffffe800a87947 */ /* 0x000fea000383ffff */
.L_x_169:
[----:B------:R-:W-:Y:S01]  /*9720*/  BSSY B0, `(.L_x_193) ;  /* 0x0000006000007945 */ /* 0x000fe20003800000 */
[----:B------:R-:W-:-:S07]  /*9730*/  IMAD.MOV.U32 R4, RZ, RZ, -0x1 ;  /* 0xffffffffff047424 */ /* 0x000fce00078e00ff */
[----:B------:R-:W-:Y:S05]  /*9740*/  WARPSYNC.COLLECTIVE R4, `(.L_x_194) ;  /* 0x00000000040c7348 */ /* 0x000fea0003c00000 */
[----:B------:R-:W-:Y:S02]  /*9750*/  ELECT P1, UR62, PT ;  /* 0x00000000003e782f */ /* 0x000fe40003820000 */
[----:B------:R-:W-:Y:S01]  /*9760*/  MOV R4, UR62 ;  /* 0x0000003e00047c02 */ /* 0x000fe20008000f00 */
[----:B------:R-:W-:Y:S10]  /*9770*/  ENDCOLLECTIVE ;  /* 0x000000000000791b */ /* 0x000ff40003800000 */
.L_x_194:
[----:B------:R-:W-:Y:S05]  /*9780*/  BSYNC B0 ;  /* 0x0000000000007941 */ /* 0x000fea0003800000 */
.L_x_193:
[----:B------:R-:W-:Y:S01]  /*9790*/  PLOP3.LUT P0, PT, P1, PT, PT, 0x80, 0x0 ;  /* 0x000000000000781c */ /* 0x000fe20000f0f070 */
[----:B------:R-:W-:-:S12]  /*97a0*/  BRA `(.L_x_195) ;  /* 0xfffffff4002c7947 */ /* 0x000fd8000383ffff */
.L_x_173:
[----:B0-----:R0:W1:Y:S02]  /*97b0*/  SYNCS.PHASECHK.TRANS64.TRYWAIT P0, [R5+URZ], R2 ;  /* 0x00000002050075a7 */ /* 0x001064000800017f */
[----:B-1----:R-:W-:Y:S05]  /*97c0*/  @!P0 NANOSLEEP.SYNCS 0x989680 ;  /* 0x009896800000895d */ /* 0x002fea0003900000 */
[----:B------:R-:W1:Y:S02]  /*97d0*/  @!P0 SYNCS.PHASECHK.TRANS64 P0, [R5+URZ], R2 ;  /* 0x00000002050085a7 */ /* 0x000e64000800007f */
[----:B-1----:R-:W-:Y:S05]  /*97e0*/  @!P0 BRA `(.L_x_173) ;  /* 0xfffffffc00f08947 */ /* 0x002fea000383ffff */
[----:B------:R-:W-:Y:S05]  /*97f0*/  BRA `(.L_x_196) ;  /* 0xfffffff4006c7947 */ /* 0x000fea000383ffff */
.L_x_174:
[----:B0-----:R0:W1:Y:S02]  /*9800*/  SYNCS.PHASECHK.TRANS64.TRYWAIT P0, [R7+URZ], R4 ;  /* 0x00000004070075a7 */ /* 0x001064000800017f */
[----:B-1----:R-:W-:Y:S05]  /*9810*/  @!P0 NANOSLEEP.SYNCS 0x989680 ;  /* 0x009896800000895d */ /* 0x002fea0003900000 */
[----:B------:R-:W1:Y:S02]  /*9820*/  @!P0 SYNCS.PHASECHK.TRANS64 P0, [R7+URZ], R4 ;  /* 0x00000004070085a7 */ /* 0x000e64000800007f */
[----:B-1----:R-:W-:Y:S05]  /*9830*/  @!P0 BRA `(.L_x_174) ;  /* 0xfffffffc00f08947 */ /* 0x002fea000383ffff */
[----:B------:R-:W-:Y:S05]  /*9840*/  BRA `(.L_x_197) ;  /* 0xfffffff4007c7947 */ /* 0x000fea000383ffff */
.L_x_175:
[----:B0-----:R0:W1:Y:S02]  /*9850*/  SYNCS.PHASECHK.TRANS64.TRYWAIT P0, [R6+URZ], R5 ;  /* 0x00000005060075a7 */ /* 0x001064000800017f */
[----:B-1----:R-:W-:Y:S05]  /*9860*/  @!P0 NANOSLEEP.SYNCS 0x989680 ;  /* 0x009896800000895d */ /* 0x002fea0003900000 */
[----:B------:R-:W1:Y:S02]  /*9870*/  @!P0 SYNCS.PHASECHK.TRANS64 P0, [R6+URZ], R5 ;  /* 0x00000005060085a7 */ /* 0x000e64000800007f */
[----:B-1----:R-:W-:Y:S05]  /*9880*/  @!P0 BRA `(.L_x_175) ;  /* 0xfffffffc00f08947 */ /* 0x002fea000383ffff */
[----:B------:R-:W-:Y:S05]  /*9890*/  BRA `(.L_x_198) ;  /* 0xfffffff4008c7947 */ /* 0x000fea000383ffff */
.L_x_176:
[----:B0-----:R0:W1:Y:S02]  /*98a0*/  SYNCS.PHASECHK.TRANS64.TRYWAIT P0, [R7+URZ], R4 ;  /* 0x00000004070075a7 */ /* 0x001064000800017f */
[----:B-1----:R-:W-:Y:S05]  /*98b0*/  @!P0 NANOSLEEP.SYNCS 0x989680 ;  /* 0x009896800000895d */ /* 0x002fea0003900000 */
[----:B------:R-:W1:Y:S02]  /*98c0*/  @!P0 SYNCS.PHASECHK.TRANS64 P0, [R7+URZ], R4 ;  /* 0x00000004070085a7 */ /* 0x000e64000800007f */
[----:B-1----:R-:W-:Y:S05]  /*98d0*/  @!P0 BRA `(.L_x_176) ;  /* 0xfffffffc00f08947 */ /* 0x002fea000383ffff */
[----:B------:R-:W-:Y:S05]  /*98e0*/  BRA `(.L_x_199) ;  /* 0xfffffff4009c7947 */ /* 0x000fea000383ffff */
.L_x_177:
[----:B0-----:R0:W1:Y:S02]  /*98f0*/  SYNCS.PHASECHK.TRANS64.TRYWAIT P0, [R6+URZ], R5 ;  /* 0x00000005060075a7 */ /* 0x001064000800017f */
[----:B-1----:R-:W-:Y:S05]  /*9900*/  @!P0 NANOSLEEP.SYNCS 0x989680 ;  /* 0x009896800000895d */ /* 0x002fea0003900000 */
[----:B------:R-:W1:Y:S02]  /*9910*/  @!P0 SYNCS.PHASECHK.TRANS64 P0, [R6+URZ], R5 ;  /* 0x00000005060085a7 */ /* 0x000e64000800007f */
[----:B-1----:R-:W-:Y:S05]  /*9920*/  @!P0 BRA `(.L_x_177) ;  /* 0xfffffffc00f08947 */ /* 0x002fea000383ffff */
[----:B------:R-:W-:Y:S05]  /*9930*/  BRA `(.L_x_200) ;  /* 0xfffffff400ac7947 */ /* 0x000fea000383ffff */
.L_x_178:
[----:B0-----:R0:W1:Y:S02]  /*9940*/  SYNCS.PHASECHK.TRANS64.TRYWAIT P0, [R7+URZ], R4 ;  /* 0x00000004070075a7 */ /* 0x001064000800017f */
[----:B-1----:R-:W-:Y:S05]  /*9950*/  @!P0 NANOSLEEP.SYNCS 0x989680 ;  /* 0x009896800000895d */ /* 0x002fea0003900000 */
[----:B------:R-:W1:Y:S02]  /*9960*/  @!P0 SYNCS.PHASECHK.TRANS64 P0, [R7+URZ], R4 ;  /* 0x00000004070085a7 */ /* 0x000e64000800007f */
[----:B-1----:R-:W-:Y:S05]  /*9970*/  @!P0 BRA `(.L_x_178) ;  /* 0xfffffffc00f08947 */ /* 0x002fea000383ffff */
[----:B------:R-:W-:Y:S05]  /*9980*/  BRA `(.L_x_201) ;  /* 0xfffffff400bc7947 */ /* 0x000fea000383ffff */
.L_x_179:
[----:B0-----:R0:W1:Y:S02]  /*9990*/  SYNCS.PHASECHK.TRANS64.TRYWAIT P0, [R6+URZ], R5 ;  /* 0x00000005060075a7 */ /* 0x001064000800017f */
[----:B-1----:R-:W-:Y:S05]  /*99a0*/  @!P0 NANOSLEEP.SYNCS 0x989680 ;  /* 0x009896800000895d */ /* 0x002fea0003900000 */
[----:B------:R-:W1:Y:S02]  /*99b0*/  @!P0 SYNCS.PHASECHK.TRANS64 P0, [R6+URZ], R5 ;  /* 0x00000005060085a7 */ /* 0x000e64000800007f */
[----:B-1----:R-:W-:Y:S05]  /*99c0*/  @!P0 BRA `(.L_x_179) ;  /* 0xfffffffc00f08947 */ /* 0x002fea000383ffff */
[----:B------:R-:W-:Y:S05]  /*99d0*/  BRA `(.L_x_202) ;  /* 0xfffffff400cc7947 */ /* 0x000fea000383ffff */
.L_x_180:
[----:B0-----:R0:W1:Y:S02]  /*99e0*/  SYNCS.PHASECHK.TRANS64.TRYWAIT P0, [R7+URZ], R4 ;  /* 0x00000004070075a7 */ /* 0x001064000800017f */
[----:B-1----:R-:W-:Y:S05]  /*99f0*/  @!P0 NANOSLEEP.SYNCS 0x989680 ;  /* 0x009896800000895d */ /* 0x002fea0003900000 */
[----:B------:R-:W1:Y:S02]  /*9a00*/  @!P0 SYNCS.PHASECHK.TRANS64 P0, [R7+URZ], R4 ;  /* 0x00000004070085a7 */ /* 0x000e64000800007f */
[----:B-1----:R-:W-:Y:S05]  /*9a10*/  @!P0 BRA `(.L_x_180) ;  /* 0xfffffffc00f08947 */ /* 0x002fea000383ffff */
[----:B------:R-:W-:Y:S05]  /*9a20*/  BRA `(.L_x_203) ;  /* 0xfffffff400dc7947 */ /* 0x000fea000383ffff */
.L_x_181:
[----:B0-----:R0:W1:Y:S02]  /*9a30*/  SYNCS.PHASECHK.TRANS64.TRYWAIT P0, [R6+URZ], R5 ;  /* 0x00000005060075a7 */ /* 0x001064000800017f */
[----:B-1----:R-:W-:Y:S05]  /*9a40*/  @!P0 NANOSLEEP.SYNCS 0x989680 ;  /* 0x009896800000895d */ /* 0x002fea0003900000 */
[----:B------:R-:W1:Y:S02]  /*9a50*/  @!P0 SYNCS.PHASECHK.TRANS64 P0, [R6+URZ], R5 ;  /* 0x00000005060085a7 */ /* 0x000e64000800007f */
[----:B-1----:R-:W-:Y:S05]  /*9a60*/  @!P0 BRA `(.L_x_181) ;  /* 0xfffffffc00f08947 */ /* 0x002fea000383ffff */
[----:B------:R-:W-:Y:S05]  /*9a70*/  BRA `(.L_x_204) ;  /* 0xfffffff400ec7947 */ /* 0x000fea000383ffff */
.L_x_182:
[----:B0-----:R0:W1:Y:S02]  /*9a80*/  SYNCS.PHASECHK.TRANS64.TRYWAIT P0, [R7+URZ], R4 ;  /* 0x00000004070075a7 */ /* 0x001064000800017f */
[----:B-1----:R-:W-:Y:S05]  /*9a90*/  @!P0 NANOSLEEP.SYNCS 0x989680 ;  /* 0x009896800000895d */ /* 0x002fea0003900000 */
[----:B------:R-:W1:Y:S02]  /*9aa0*/  @!P0 SYNCS.PHASECHK.TRANS64 P0, [R7+URZ], R4 ;  /* 0x00000004070085a7 */ /* 0x000e64000800007f */
[----:B-1----:R-:W-:Y:S05]  /*9ab0*/  @!P0 BRA `(.L_x_182) ;  /* 0xfffffffc00f08947 */ /* 0x002fea000383ffff */
[----:B------:R-:W-:Y:S05]  /*9ac0*/  BRA `(.L_x_205) ;  /* 0xfffffff400fc7947 */ /* 0x000fea000383ffff */
.L_x_183:
[----:B0-----:R0:W1:Y:S02]  /*9ad0*/  SYNCS.PHASECHK.TRANS64.TRYWAIT P0, [R6+URZ], R5 ;  /* 0x00000005060075a7 */ /* 0x001064000800017f */
[----:B-1----:R-:W-:Y:S05]  /*9ae0*/  @!P0 NANOSLEEP.SYNCS 0x989680 ;  /* 0x009896800000895d */ /* 0x002fea0003900000 */
[----:B------:R-:W1:Y:S02]  /*9af0*/  @!P0 SYNCS.PHASECHK.TRANS64 P0, [R6+URZ], R5 ;  /* 0x00000005060085a7 */ /* 0x000e64000800007f */
[----:B-1----:R-:W-:Y:S05]  /*9b00*/  @!P0 BRA `(.L_x_183) ;  /* 0xfffffffc00f08947 */ /* 0x002fea000383ffff */
[----:B------:R-:W-:Y:S05]  /*9b10*/  BRA `(.L_x_206) ;  /* 0xfffffff8000c7947 */ /* 0x000fea000383ffff */
.L_x_184:
[----:B0-----:R0:W1:Y:S02]  /*9b20*/  SYNCS.PHASECHK.TRANS64.TRYWAIT P0, [R7+URZ], R4 ;  /* 0x00000004070075a7 */ /* 0x001064000800017f */
[----:B-1----:R-:W-:Y:S05]  /*9b30*/  @!P0 NANOSLEEP.SYNCS 0x989680 ;  /* 0x009896800000895d */ /* 0x002fea0003900000 */
[----:B------:R-:W1:Y:S02]  /*9b40*/  @!P0 SYNCS.PHASECHK.TRANS64 P0, [R7+URZ], R4 ;  /* 0x00000004070085a7 */ /* 0x000e64000800007f */
[----:B-1----:R-:W-:Y:S05]  /*9b50*/  @!P0 BRA `(.L_x_184) ;  /* 0xfffffffc00f08947 */ /* 0x002fea000383ffff */
[----:B------:R-:W-:Y:S05]  /*9b60*/  BRA `(.L_x_207) ;  /* 0xfffffff8001c7947 */ /* 0x000fea000383ffff */
.L_x_185:
[----:B0-----:R0:W1:Y:S02]  /*9b70*/  SYNCS.PHASECHK.TRANS64.TRYWAIT P0, [R6+URZ], R5 ;  /* 0x00000005060075a7 */ /* 0x001064000800017f */
[----:B-1----:R-:W-:Y:S05]  /*9b80*/  @!P0 NANOSLEEP.SYNCS 0x989680 ;  /* 0x009896800000895d */ /* 0x002fea0003900000 */
[----:B------:R-:W1:Y:S02]  /*9b90*/  @!P0 SYNCS.PHASECHK.TRANS64 P0, [R6+URZ], R5 ;  /* 0x00000005060085a7 */ /* 0x000e64000800007f */
[----:B-1----:R-:W-:Y:S05]  /*9ba0*/  @!P0 BRA `(.L_x_185) ;  /* 0xfffffffc00f08947 */ /* 0x002fea000383ffff */
[----:B------:R-:W-:Y:S05]  /*9bb0*/  BRA `(.L_x_208) ;  /* 0xfffffff8002c7947 */ /* 0x000fea000383ffff */
.L_x_186:
[----:B0-----:R0:W1:Y:S02]  /*9bc0*/  SYNCS.PHASECHK.TRANS64.TRYWAIT P0, [R7+URZ], R4 ;  /* 0x00000004070075a7 */ /* 0x001064000800017f */
[----:B-1----:R-:W-:Y:S05]  /*9bd0*/  @!P0 NANOSLEEP.SYNCS 0x989680 ;  /* 0x009896800000895d */ /* 0x002fea0003900000 */
[----:B------:R-:W1:Y:S02]  /*9be0*/  @!P0 SYNCS.PHASECHK.TRANS64 P0, [R7+URZ], R4 ;  /* 0x00000004070085a7 */ /* 0x000e64000800007f */
[----:B-1----:R-:W-:Y:S05]  /*9bf0*/  @!P0 BRA `(.L_x_186) ;  /* 0xfffffffc00f08947 */ /* 0x002fea000383ffff */
[----:B------:R-:W-:Y:S05]  /*9c00*/  BRA `(.L_x_209) ;  /* 0xfffffff8003c7947 */ /* 0x000fea000383ffff */
.L_x_187:
[----:B-1----:R1:W2:Y:S02]  /*9c10*/  SYNCS.PHASECHK.TRANS64.TRYWAIT P0, [R6+URZ], R5 ;  /* 0x00000005060075a7 */ /* 0x0022a4000800017f */
[----:B--2---:R-:W-:Y:S05]  /*9c20*/  @!P0 NANOSLEEP.SYNCS 0x989680 ;  /* 0x009896800000895d */ /* 0x004fea0003900000 */
[----:B------:R-:W2:Y:S02]  /*9c30*/  @!P0 SYNCS.PHASECHK.TRANS64 P0, [R6+URZ], R5 ;  /* 0x00000005060085a7 */ /* 0x000ea4000800007f */
[----:B--2---:R-:W-:Y:S05]  /*9c40*/  @!P0 BRA `(.L_x_187) ;  /* 0xfffffffc00f08947 */ /* 0x004fea000383ffff */
[----:B------:R-:W-:Y:S05]  /*9c50*/  BRA `(.L_x_210) ;  /* 0xfffffff800447947 */ /* 0x000fea000383ffff */
.L_x_211:
[----:B------:R-:W-:-:S00]  /*9c60*/  BRA `(.L_x_211) ;  /* 0xfffffffc00fc7947 */ /* 0x000fc0000383ffff */
[----:B------:R-:W-:-:S00]  /*9c70*/  NOP ;  /* 0x0000000000007918 */ /* 0x000fc00000000000 */
        /* <DEDUP_REMOVED lines=8> */
.L_x_212:


//--------------------- .nv.shared._ZN7cutlass13device_kernelINS_4gemm6kernel13GemmUniversalIN4cute5tupleIJiiiiEEENS1_10collective13CollectiveMmaINS1_43MainloopSm90TmaGmmaWarpSpecializedSparseFP8ILi16ENS5_IJNS4_1CILi1EEESB_SB_EEENS1_35KernelTmaWarpSpecializedCooperativeEEENS5_IJNSA_ILi256EEENSA_ILi64EEESG_EEENS_12float_e4m3_tENS5_IJNS4_6LayoutINS5_IJiNS5_IJNSA_ILi2EEEiEEEiEEENS5_IJlNS5_IJSB_SK_EEElEEEEENSJ_INS5_IJNS5_IJSG_iEEESQ_iEEENS5_IJNS5_IJSG_NSA_ILi4096EEEEEENS5_IJSB_lEEElEEEEEEEESI_NS5_IJlSB_lEEENS4_8TiledMMAINS4_8MMA_AtomIJNS4_4SM904GMMA6SPARSE31GMMA_64x64x64_F32E4M3E4M3_SS_TNILNS12_7ScaleInE1ELS15_1ELNS12_9SparseSelE0EEEEEENSJ_INS5_IJSK_SB_SB_EEENS5_IJSB_NSA_ILi0EEES1A_EEEEENS5_IJNS4_10UnderscoreES1D_S1D_EEEEENS4_13SM90_TMA_LOADENS4_14ComposedLayoutINS4_7SwizzleILi1ELi4ELi3EEENS4_25smem_sparse_ptr_flag_bitsILi2ELi8EEENSJ_INS5_IJNS5_IJSB_NSA_ILi8EEEEEENS5_IJSK_NSA_ILi32EEEEEEEEENS5_IJNS5_IJS1A_SG_EEESN_EEEEEEEvNS4_8identityES1G_NS1H_INS1I_ILi2ELi4ELi3EEENS4_18smem_ptr_flag_bitsILi8EEENSJ_INS5_IJS1M_SG_EEENS5_IJSG_SB_EEEEEEEvS1V_EENS_8epilogue10collective6detail29Sm90TmaWarpSpecializedAdapterINS25_15DefaultEpilogueIfNS5_IJSB_llEEES29_NS24_6thread17LinearCombinationIfLi1EffLNS2A_9ScaleType4KindE0ELNS_15FloatRoundStyleE2EfEENS1_15EpilogueDefaultEEEEEvvEEEEvNT_6ParamsE --------------------------
	.section	.nv.shared._ZN7cutlass13device_kernelINS_4gemm6kernel13GemmUniversalIN4cute5tupleIJiiiiEEENS1_10collective13CollectiveMmaINS1_43MainloopSm90TmaGmmaWarpSpecializedSparseFP8ILi16ENS5_IJNS4_1CILi1EEESB_SB_EEENS1_35KernelTmaWarpSpecializedCooperativeEEENS5_IJNSA_ILi256EEENSA_ILi64EEESG_EEENS_12float_e4m3_tENS5_IJNS4_6LayoutINS5_IJiNS5_IJNSA_ILi2EEEiEEEiEEENS5_IJlNS5_IJSB_SK_EEElEEEEENSJ_INS5_IJNS5_IJSG_iEEESQ_iEEENS5_IJNS5_IJSG_NSA_ILi4096EEEEEENS5_IJSB_lEEElEEEEEEEESI_NS5_IJlSB_lEEENS4_8TiledMMAINS4_8MMA_AtomIJNS4_4SM904GMMA6SPARSE31GMMA_64x64x64_F32E4M3E4M3_SS_TNILNS12_7ScaleInE1ELS15_1ELNS12_9SparseSelE0EEEEEENSJ_INS5_IJSK_SB_SB_EEENS5_IJSB_NSA_ILi0EEES1A_EEEEENS5_IJNS4_10UnderscoreES1D_S1D_EEEEENS4_13SM90_TMA_LOADENS4_14ComposedLayoutINS4_7SwizzleILi1ELi4ELi3EEENS4_25smem_sparse_ptr_flag_bitsILi2ELi8EEENSJ_INS5_IJNS5_IJSB_NSA_ILi8EEEEEENS5_IJSK_NSA_ILi32EEEEEEEEENS5_IJNS5_IJS1A_SG_EEESN_EEEEEEEvNS4_8identityES1G_NS1H_INS1I_ILi2ELi4ELi3EEENS4_18smem_ptr_flag_bitsILi8EEENSJ_INS5_IJS1M_SG_EEENS5_IJSG_SB_EEEEEEEvS1V_EENS_8epilogue10collective6detail29Sm90TmaWarpSpecializedAdapterINS25_15DefaultEpilogueIfNS5_IJSB_llEEES29_NS24_6thread17LinearCombinationIfLi1EffLNS2A_9ScaleType4KindE0ELNS_15FloatRoundStyleE2EfEENS1_15EpilogueDefaultEEEEEvvEEEEvNT_6ParamsE,"aw",@nobits
	.sectionflags	@""
	.align	16
	.zero		1024


//--------------------- .nv.shared.reserved.0     --------------------------
	.section	.nv.shared.reserved.0,"aw",@nobits
	.weak		__nv_reservedSMEM_offset_0_alias
	.size		__nv_reservedSMEM_offset_0_alias, 0, 0
	.other		__nv_reservedSMEM_offset_0_alias,@"STO_CUDA_RESERVED_SHARED STV_DEFAULT"
__nv_reservedSMEM_offset_0_alias:
	.zero		0


//--------------------- .nv.global                --------------------------
	.section	.nv.global,"aw",@nobits
.nv.global:
	.type		_ZN39_INTERNAL_ea773e46_4_k_cu_7d2b3391_27914cute1_E,@object
	.size		_ZN39_INTERNAL_ea773e46_4_k_cu_7d2b3391_27914cute1_E,(_ZN39_INTERNAL_ea773e46_4_k_cu_7d2b3391_27914cuda3std3__45__cpo6cbeginE - _ZN39_INTERNAL_ea773e46_4_k_cu_7d2b3391_27914cute1_E)
_ZN39_INTERNAL_ea773e46_4_k_cu_7d2b3391_27914cute1_E:
	.zero		1
	.type		_ZN39_INTERNAL_ea773e46_4_k_cu_7d2b3391_27914cuda3std3__45__cpo6cbeginE,@object
	.size		_ZN39_INTERNAL_ea773e46_4_k_cu_7d2b3391_27914cuda3std3__45__cpo6cbeginE,(_ZN39_INTERNAL_ea773e46_4_k_cu_7d2b3391_27914cuda3std3__48in_placeE - _ZN39_INTERNAL_ea773e46_4_k_cu_7d2b3391_27914cuda3std3__45__cpo6cbeginE)
_ZN39_INTERNAL_ea773e46_4_k_cu_7d2b3391_27914cuda3std3__45__cpo6cbeginE:
	.zero		1
	.type		_ZN39_INTERNAL_ea773e46_4_k_cu_7d2b3391_27914cuda3std3__48in_placeE,@object
	.size		_ZN39_INTERNAL_ea773e46_4_k_cu_7d2b3391_27914cuda3std3__48in_placeE,(_ZN39_INTERNAL_ea773e46_4_k_cu_7d2b3391_27914cuda3std6ranges3__45__cpo9iter_moveE - _ZN39_INTERNAL_ea773e46_4_k_cu_7d2b3391_27914cuda3std3__48in_placeE)
_ZN39_INTERNAL_ea773e46_4_k_cu_7d2b3391_27914cuda3std3__48in_placeE:
	.zero		1
	.type		_ZN39_INTERNAL_ea773e46_4_k_cu_7d2b3391_27914cuda3std6ranges3__45__cpo9iter_moveE,@object
	.size		_ZN39_INTERNAL_ea773e46_4_k_cu_7d2b3391_27914cuda3std6ranges3__45__cpo9iter_moveE,(_ZN39_INTERNAL_ea773e46_4_k_cu_7d2b3391_27914cuda3std3__45__cpo5beginE - _ZN39_INTERNAL_ea773e46_4_k_cu_7d2b3391_27914cuda3std6ranges3__45__cpo9iter_moveE)
_ZN39_INTERNAL_ea773e46_4_k_cu_7d2b3391_27914cuda3std6ranges3__45__cpo9iter_moveE:
	.zero		1
	.type		_ZN39_INTERNAL_ea773e46_4_k_cu_7d2b3391_27914cuda3std3__45__cpo5beginE,@object
	.size		_ZN39_INTERNAL_ea773e46_4_k_cu_7d2b3391_27914cuda3std3__45__cpo5beginE,(_ZN39_INTERNAL_ea773e46_4_k_cu_7d2b3391_27914cuda3std3__441_GLOBAL__N__ea773e46_4_k_cu_7d2b3391_27916ignoreE - _ZN39_INTERNAL_ea773e46_4_k_cu_7d2b3391_27914cuda3std3__45__cpo5beginE)
_ZN39_INTERNAL_ea773e46_4_k_cu_7d2b3391_27914cuda3std3__45__cpo5beginE:
	.zero		1
	.type		_ZN39_INTERNAL_ea773e46_4_k_cu_7d2b3391_27914cuda3std3__441_GLOBAL__N__ea773e46_4_k_cu_7d2b3391_27916ignoreE,@object
	.size		_ZN39_INTERNAL_ea773e46_4_k_cu_7d2b3391_27914cuda3std3__441_GLOBAL__N__ea773e46_4_k_cu_7d2b3391_27916ignoreE,(_ZN39_INTERNAL_ea773e46_4_k_cu_7d2b3391_27914cute7productE - _ZN39_INTERNAL_ea773e46_4_k_cu_7d2b3391_27914cuda3std3__441_GLOBAL__N__ea773e46_4_k_cu_7d2b3391_27916ignoreE)
_ZN39_INTERNAL_ea773e46_4_k_cu_7d2b3391_27914cuda3std3__441_GLOBAL__N__ea773e46_4_k_cu_7d2b3391_27916ignoreE:
	.zero		1
	.type		_ZN39_INTERNAL_ea773e46_4_k_cu_7d2b3391_27914cute7productE,@object
	.size		_ZN39_INTERNAL_ea773e46_4_k_cu_7d2b3391_27914cute7productE,(_ZN39_INTERNAL_ea773e46_4_k_cu_7d2b3391_27914cuda3std3__45__cpo3endE - _ZN39_INTERNAL_ea773e46_4_k_cu_7d2b3391_27914cute7productE)
_ZN39_INTERNAL_ea773e46_4_k_cu_7d2b3391_27914cute7productE:
	.zero		1
	.type		_ZN39_INTERNAL_ea773e46_4_k_cu_7d2b3391_27914cuda3std3__45__cpo3endE,@object
	.size		_ZN39_INTERNAL_ea773e46_4_k_cu_7d2b3391_27914cuda3std3__45__cpo3endE,(_ZN39_INTERNAL_ea773e46_4_k_cu_7d2b3391_27914cuda3std3__419piecewise_constructE - _ZN39_INTERNAL_ea773e46_4_k_cu_7d2b3391_27914cuda3std3__45__cpo3endE)
_ZN39_INTERNAL_ea773e46_4_k_cu_7d2b3391_27914cuda3std3__45__cpo3endE:
	.zero		1
	.type		_ZN39_INTERNAL_ea773e46_4_k_cu_7d2b3391_27914cuda3std3__419piecewise_constructE,@object
	.size		_ZN39_INTERNAL_ea773e46_4_k_cu_7d2b3391_27914cuda3std3__419piecewise_constructE,(_ZN39_INTERNAL_ea773e46_4_k_cu_7d2b3391_27914cuda3std3__45__cpo4cendE - _ZN39_INTERNAL_ea773e46_4_k_cu_7d2b3391_27914cuda3std3__419piecewise_constructE)
_ZN39_INTERNAL_ea773e46_4_k_cu_7d2b3391_27914cuda3std3__419piecewise_constructE:
	.zero		1
	.type		_ZN39_INTERNAL_ea773e46_4_k_cu_7d2b3391_27914cuda3std3__45__cpo4cendE,@object
	.size		_ZN39_INTERNAL_ea773e46_4_k_cu_7d2b3391_27914cuda3std3__45__cpo4cendE,(_ZN39_INTERNAL_ea773e46_4_k_cu_7d2b3391_27914cuda3std6ranges3__45__cpo4swapE - _ZN39_INTERNAL_ea773e46_4_k_cu_7d2b3391_27914cuda3std3__45__cpo4cendE)
_ZN39_INTERNAL_ea773e46_4_k_cu_7d2b3391_27914cuda3std3__45__cpo4cendE:
	.zero		1
	.type		_ZN39_INTERNAL_ea773e46_4_k_cu_7d2b3391_27914cuda3std6ranges3__45__cpo4swapE,@object
	.size		_ZN39_INTERNAL_ea773e46_4_k_cu_7d2b3391_27914cuda3std6ranges3__45__cpo4swapE,(.L_7 - _ZN39_INTERNAL_ea773e46_4_k_cu_7d2b3391_27914cuda3std6ranges3__45__cpo4swapE)
_ZN39_INTERNAL_ea773e46_4_k_cu_7d2b3391_27914cuda3std6ranges3__45__cpo4swapE:
	.zero		1
.L_7:


//--------------------- .nv.constant0._ZN7cutlass13device_kernelINS_4gemm6kernel13GemmUniversalIN4cute5tupleIJiiiiEEENS1_10collective13CollectiveMmaINS1_43MainloopSm90TmaGmmaWarpSpecializedSparseFP8ILi16ENS5_IJNS4_1CILi1EEESB_SB_EEENS1_35KernelTmaWarpSpecializedCooperativeEEENS5_IJNSA_ILi256EEENSA_ILi64EEESG_EEENS_12float_e4m3_tENS5_IJNS4_6LayoutINS5_IJiNS5_IJNSA_ILi2EEEiEEEiEEENS5_IJlNS5_IJSB_SK_EEElEEEEENSJ_INS5_IJNS5_IJSG_iEEESQ_iEEENS5_IJNS5_IJSG_NSA_ILi4096EEEEEENS5_IJSB_lEEElEEEEEEEESI_NS5_IJlSB_lEEENS4_8TiledMMAINS4_8MMA_AtomIJNS4_4SM904GMMA6SPARSE31GMMA_64x64x64_F32E4M3E4M3_SS_TNILNS12_7ScaleInE1ELS15_1ELNS12_9SparseSelE0EEEEEENSJ_INS5_IJSK_SB_SB_EEENS5_IJSB_NSA_ILi0EEES1A_EEEEENS5_IJNS4_10UnderscoreES1D_S1D_EEEEENS4_13SM90_TMA_LOADENS4_14ComposedLayoutINS4_7SwizzleILi1ELi4ELi3EEENS4_25smem_sparse_ptr_flag_bitsILi2ELi8EEENSJ_INS5_IJNS5_IJSB_NSA_ILi8EEEEEENS5_IJSK_NSA_ILi32EEEEEEEEENS5_IJNS5_IJS1A_SG_EEESN_EEEEEEEvNS4_8identityES1G_NS1H_INS1I_ILi2ELi4ELi3EEENS4_18smem_ptr_flag_bitsILi8EEENSJ_INS5_IJS1M_SG_EEENS5_IJSG_SB_EEEEEEEvS1V_EENS_8epilogue10collective6detail29Sm90TmaWarpSpecializedAdapterINS25_15DefaultEpilogueIfNS5_IJSB_llEEES29_NS24_6thread17LinearCombinationIfLi1EffLNS2A_9ScaleType4KindE0ELNS_15FloatRoundStyleE2EfEENS1_15EpilogueDefaultEEEEEvvEEEEvNT_6ParamsE --------------------------
	.section	.nv.constant0._ZN7cutlass13device_kernelINS_4gemm6kernel13GemmUniversalIN4cute5tupleIJiiiiEEENS1_10collective13CollectiveMmaINS1_43MainloopSm90TmaGmmaWarpSpecializedSparseFP8ILi16ENS5_IJNS4_1CILi1EEESB_SB_EEENS1_35KernelTmaWarpSpecializedCooperativeEEENS5_IJNSA_ILi256EEENSA_ILi64EEESG_EEENS_12float_e4m3_tENS5_IJNS4_6LayoutINS5_IJiNS5_IJNSA_ILi2EEEiEEEiEEENS5_IJlNS5_IJSB_SK_EEElEEEEENSJ_INS5_IJNS5_IJSG_iEEESQ_iEEENS5_IJNS5_IJSG_NSA_ILi4096EEEEEENS5_IJSB_lEEElEEEEEEEESI_NS5_IJlSB_lEEENS4_8TiledMMAINS4_8MMA_AtomIJNS4_4SM904GMMA6SPARSE31GMMA_64x64x64_F32E4M3E4M3_SS_TNILNS12_7ScaleInE1ELS15_1ELNS12_9SparseSelE0EEEEEENSJ_INS5_IJSK_SB_SB_EEENS5_IJSB_NSA_ILi0EEES1A_EEEEENS5_IJNS4_10UnderscoreES1D_S1D_EEEEENS4_13SM90_TMA_LOADENS4_14ComposedLayoutINS4_7SwizzleILi1ELi4ELi3EEENS4_25smem_sparse_ptr_flag_bitsILi2ELi8EEENSJ_INS5_IJNS5_IJSB_NSA_ILi8EEEEEENS5_IJSK_NSA_ILi32EEEEEEEEENS5_IJNS5_IJS1A_SG_EEESN_EEEEEEEvNS4_8identityES1G_NS1H_INS1I_ILi2ELi4ELi3EEENS4_18smem_ptr_flag_bitsILi8EEENSJ_INS5_IJS1M_SG_EEENS5_IJSG_SB_EEEEEEEvS1V_EENS_8epilogue10collective6detail29Sm90TmaWarpSpecializedAdapterINS25_15DefaultEpilogueIfNS5_IJSB_llEEES29_NS24_6thread17LinearCombinationIfLi1EffLNS2A_9ScaleType4KindE0ELNS_15FloatRoundStyleE2EfEENS1_15EpilogueDefaultEEEEEvvEEEEvNT_6ParamsE,"a",@progbits
	.sectionflags	@""
	.align	4
.nv.constant0._ZN7cutlass13device_kernelINS_4gemm6kernel13GemmUniversalIN4cute5tupleIJiiiiEEENS1_10collective13CollectiveMmaINS1_43MainloopSm90TmaGmmaWarpSpecializedSparseFP8ILi16ENS5_IJNS4_1CILi1EEESB_SB_EEENS1_35KernelTmaWarpSpecializedCooperativeEEENS5_IJNSA_ILi256EEENSA_ILi64EEESG_EEENS_12float_e4m3_tENS5_IJNS4_6LayoutINS5_IJiNS5_IJNSA_ILi2EEEiEEEiEEENS5_IJlNS5_IJSB_SK_EEElEEEEENSJ_INS5_IJNS5_IJSG_iEEESQ_iEEENS5_IJNS5_IJSG_NSA_ILi4096EEEEEENS5_IJSB_lEEElEEEEEEEESI_NS5_IJlSB_lEEENS4_8TiledMMAINS4_8MMA_AtomIJNS4_4SM904GMMA6SPARSE31GMMA_64x64x64_F32E4M3E4M3_SS_TNILNS12_7ScaleInE1ELS15_1ELNS12_9SparseSelE0EEEEEENSJ_INS5_IJSK_SB_SB_EEENS5_IJSB_NSA_ILi0EEES1A_EEEEENS5_IJNS4_10UnderscoreES1D_S1D_EEEEENS4_13SM90_TMA_LOADENS4_14ComposedLayoutINS4_7SwizzleILi1ELi4ELi3EEENS4_25smem_sparse_ptr_flag_bitsILi2ELi8EEENSJ_INS5_IJNS5_IJSB_NSA_ILi8EEEEEENS5_IJSK_NSA_ILi32EEEEEEEEENS5_IJNS5_IJS1A_SG_EEESN_EEEEEEEvNS4_8identityES1G_NS1H_INS1I_ILi2ELi4ELi3EEENS4_18smem_ptr_flag_bitsILi8EEENSJ_INS5_IJS1M_SG_EEENS5_IJSG_SB_EEEEEEEvS1V_EENS_8epilogue10collective6detail29Sm90TmaWarpSpecializedAdapterINS25_15DefaultEpilogueIfNS5_IJSB_llEEES29_NS24_6thread17LinearCombinationIfLi1EffLNS2A_9ScaleType4KindE0ELNS_15FloatRoundStyleE2EfEENS1_15EpilogueDefaultEEEEEvvEEEEvNT_6ParamsE:
	.zero		1920


//--------------------- SYMBOLS --------------------------

	.type		.nv.reservedSmem.offset0,@object
	.size		.nv.reservedSmem.offset0,0x4
